//
// Generated by NVIDIA NVVM Compiler
//
// Compiler Build ID: CL-36424714
// Cuda compilation tools, release 13.0, V13.0.88
// Based on NVVM 20.0.0
//

.version 9.0
.target sm_100
.address_size 64

	// .globl	matrixMulKernel
// _ZZ14accuracyKernelE13block_correct has been demoted

.visible .entry matrixMulKernel(
	.param .u64 .ptr .align 1 matrixMulKernel_param_0,
	.param .u64 .ptr .align 1 matrixMulKernel_param_1,
	.param .u64 .ptr .align 1 matrixMulKernel_param_2,
	.param .u32 matrixMulKernel_param_3,
	.param .u32 matrixMulKernel_param_4,
	.param .u32 matrixMulKernel_param_5
)
{
	.reg .pred 	%p<13>;
	.reg .b32 	%r<41>;
	.reg .b64 	%rd<53>;
	.reg .b64 	%fd<68>;

	ld.param.u64 	%rd7, [matrixMulKernel_param_0];
	ld.param.u64 	%rd8, [matrixMulKernel_param_1];
	ld.param.u64 	%rd6, [matrixMulKernel_param_2];
	ld.param.u32 	%r20, [matrixMulKernel_param_3];
	ld.param.u32 	%r18, [matrixMulKernel_param_4];
	ld.param.u32 	%r19, [matrixMulKernel_param_5];
	cvta.to.global.u64 	%rd1, %rd8;
	cvta.to.global.u64 	%rd2, %rd7;
	mov.u32 	%r21, %ctaid.y;
	mov.u32 	%r22, %ntid.y;
	mov.u32 	%r23, %tid.y;
	mad.lo.s32 	%r1, %r21, %r22, %r23;
	mov.u32 	%r24, %ctaid.x;
	mov.u32 	%r25, %ntid.x;
	mov.u32 	%r26, %tid.x;
	mad.lo.s32 	%r2, %r24, %r25, %r26;
	setp.ge.s32 	%p1, %r1, %r20;
	setp.ge.s32 	%p2, %r2, %r19;
	or.pred  	%p3, %p1, %p2;
	@%p3 bra 	$L__BB0_14;
	setp.lt.s32 	%p4, %r18, 1;
	mov.f64 	%fd67, 0d0000000000000000;
	@%p4 bra 	$L__BB0_13;
	mul.lo.s32 	%r3, %r18, %r1;
	and.b32  	%r4, %r18, 7;
	setp.lt.u32 	%p5, %r18, 8;
	mov.f64 	%fd67, 0d0000000000000000;
	mov.b32 	%r39, 0;
	@%p5 bra 	$L__BB0_5;
	and.b32  	%r39, %r18, 2147483640;
	neg.s32 	%r37, %r39;
	shl.b32 	%r7, %r19, 3;
	mul.wide.u32 	%rd9, %r3, 8;
	add.s64 	%rd10, %rd9, %rd2;
	add.s64 	%rd52, %rd10, 32;
	mov.f64 	%fd67, 0d0000000000000000;
	mul.wide.s32 	%rd13, %r19, 8;
	mov.u32 	%r36, %r2;
$L__BB0_4:
	.pragma "nounroll";
	ld.global.f64 	%fd17, [%rd52+-32];
	mul.wide.s32 	%rd11, %r36, 8;
	add.s64 	%rd12, %rd1, %rd11;
	ld.global.f64 	%fd18, [%rd12];
	fma.rn.f64 	%fd19, %fd17, %fd18, %fd67;
	ld.global.f64 	%fd20, [%rd52+-24];
	add.s64 	%rd14, %rd12, %rd13;
	ld.global.f64 	%fd21, [%rd14];
	fma.rn.f64 	%fd22, %fd20, %fd21, %fd19;
	ld.global.f64 	%fd23, [%rd52+-16];
	add.s64 	%rd15, %rd14, %rd13;
	ld.global.f64 	%fd24, [%rd15];
	fma.rn.f64 	%fd25, %fd23, %fd24, %fd22;
	ld.global.f64 	%fd26, [%rd52+-8];
	add.s64 	%rd16, %rd15, %rd13;
	ld.global.f64 	%fd27, [%rd16];
	fma.rn.f64 	%fd28, %fd26, %fd27, %fd25;
	ld.global.f64 	%fd29, [%rd52];
	add.s64 	%rd17, %rd16, %rd13;
	ld.global.f64 	%fd30, [%rd17];
	fma.rn.f64 	%fd31, %fd29, %fd30, %fd28;
	ld.global.f64 	%fd32, [%rd52+8];
	add.s64 	%rd18, %rd17, %rd13;
	ld.global.f64 	%fd33, [%rd18];
	fma.rn.f64 	%fd34, %fd32, %fd33, %fd31;
	ld.global.f64 	%fd35, [%rd52+16];
	add.s64 	%rd19, %rd18, %rd13;
	ld.global.f64 	%fd36, [%rd19];
	fma.rn.f64 	%fd37, %fd35, %fd36, %fd34;
	ld.global.f64 	%fd38, [%rd52+24];
	add.s64 	%rd20, %rd19, %rd13;
	ld.global.f64 	%fd39, [%rd20];
	fma.rn.f64 	%fd67, %fd38, %fd39, %fd37;
	add.s32 	%r37, %r37, 8;
	add.s32 	%r36, %r36, %r7;
	add.s64 	%rd52, %rd52, 64;
	setp.ne.s32 	%p6, %r37, 0;
	@%p6 bra 	$L__BB0_4;
$L__BB0_5:
	setp.eq.s32 	%p7, %r4, 0;
	@%p7 bra 	$L__BB0_13;
	and.b32  	%r13, %r18, 3;
	setp.lt.u32 	%p8, %r4, 4;
	@%p8 bra 	$L__BB0_8;
	add.s32 	%r28, %r39, %r3;
	mul.wide.u32 	%rd21, %r28, 8;
	add.s64 	%rd22, %rd2, %rd21;
	ld.global.f64 	%fd41, [%rd22];
	mad.lo.s32 	%r29, %r39, %r19, %r2;
	mul.wide.s32 	%rd23, %r29, 8;
	add.s64 	%rd24, %rd1, %rd23;
	ld.global.f64 	%fd42, [%rd24];
	fma.rn.f64 	%fd43, %fd41, %fd42, %fd67;
	cvt.u64.u32 	%rd25, %r3;
	cvt.u64.u32 	%rd26, %r39;
	add.s64 	%rd27, %rd26, %rd25;
	shl.b64 	%rd28, %rd27, 3;
	add.s64 	%rd29, %rd2, %rd28;
	ld.global.f64 	%fd44, [%rd29+8];
	mul.wide.s32 	%rd30, %r19, 8;
	add.s64 	%rd31, %rd24, %rd30;
	ld.global.f64 	%fd45, [%rd31];
	fma.rn.f64 	%fd46, %fd44, %fd45, %fd43;
	ld.global.f64 	%fd47, [%rd29+16];
	add.s64 	%rd32, %rd31, %rd30;
	ld.global.f64 	%fd48, [%rd32];
	fma.rn.f64 	%fd49, %fd47, %fd48, %fd46;
	ld.global.f64 	%fd50, [%rd29+24];
	add.s64 	%rd33, %rd32, %rd30;
	ld.global.f64 	%fd51, [%rd33];
	fma.rn.f64 	%fd67, %fd50, %fd51, %fd49;
	add.s32 	%r39, %r39, 4;
$L__BB0_8:
	setp.eq.s32 	%p9, %r13, 0;
	@%p9 bra 	$L__BB0_13;
	setp.eq.s32 	%p10, %r13, 1;
	@%p10 bra 	$L__BB0_11;
	add.s32 	%r30, %r39, %r3;
	mul.wide.u32 	%rd34, %r30, 8;
	add.s64 	%rd35, %rd2, %rd34;
	ld.global.f64 	%fd53, [%rd35];
	mad.lo.s32 	%r31, %r39, %r19, %r2;
	mul.wide.s32 	%rd36, %r31, 8;
	add.s64 	%rd37, %rd1, %rd36;
	ld.global.f64 	%fd54, [%rd37];
	fma.rn.f64 	%fd55, %fd53, %fd54, %fd67;
	cvt.u64.u32 	%rd38, %r3;
	cvt.u64.u32 	%rd39, %r39;
	add.s64 	%rd40, %rd39, %rd38;
	shl.b64 	%rd41, %rd40, 3;
	add.s64 	%rd42, %rd2, %rd41;
	ld.global.f64 	%fd56, [%rd42+8];
	mul.wide.s32 	%rd43, %r19, 8;
	add.s64 	%rd44, %rd37, %rd43;
	ld.global.f64 	%fd57, [%rd44];
	fma.rn.f64 	%fd67, %fd56, %fd57, %fd55;
	add.s32 	%r39, %r39, 2;
$L__BB0_11:
	and.b32  	%r32, %r18, 1;
	setp.eq.b32 	%p11, %r32, 1;
	not.pred 	%p12, %p11;
	@%p12 bra 	$L__BB0_13;
	add.s32 	%r33, %r39, %r3;
	mul.wide.u32 	%rd45, %r33, 8;
	add.s64 	%rd46, %rd2, %rd45;
	ld.global.f64 	%fd58, [%rd46];
	mad.lo.s32 	%r34, %r39, %r19, %r2;
	mul.wide.s32 	%rd47, %r34, 8;
	add.s64 	%rd48, %rd1, %rd47;
	ld.global.f64 	%fd59, [%rd48];
	fma.rn.f64 	%fd67, %fd58, %fd59, %fd67;
$L__BB0_13:
	mad.lo.s32 	%r35, %r19, %r1, %r2;
	cvta.to.global.u64 	%rd49, %rd6;
	mul.wide.s32 	%rd50, %r35, 8;
	add.s64 	%rd51, %rd49, %rd50;
	st.global.f64 	[%rd51], %fd67;
$L__BB0_14:
	ret;

}
	// .globl	vectorSub
.visible .entry vectorSub(
	.param .u64 .ptr .align 1 vectorSub_param_0,
	.param .u64 .ptr .align 1 vectorSub_param_1,
	.param .u64 .ptr .align 1 vectorSub_param_2,
	.param .u32 vectorSub_param_3
)
{
	.reg .pred 	%p<2>;
	.reg .b32 	%r<6>;
	.reg .b64 	%rd<11>;
	.reg .b64 	%fd<4>;

	ld.param.u64 	%rd1, [vectorSub_param_0];
	ld.param.u64 	%rd2, [vectorSub_param_1];
	ld.param.u64 	%rd3, [vectorSub_param_2];
	ld.param.u32 	%r2, [vectorSub_param_3];
	mov.u32 	%r3, %ctaid.x;
	mov.u32 	%r4, %ntid.x;
	mov.u32 	%r5, %tid.x;
	mad.lo.s32 	%r1, %r3, %r4, %r5;
	setp.ge.s32 	%p1, %r1, %r2;
	@%p1 bra 	$L__BB1_2;
	cvta.to.global.u64 	%rd4, %rd1;
	cvta.to.global.u64 	%rd5, %rd2;
	cvta.to.global.u64 	%rd6, %rd3;
	mul.wide.s32 	%rd7, %r1, 8;
	add.s64 	%rd8, %rd4, %rd7;
	ld.global.f64 	%fd1, [%rd8];
	add.s64 	%rd9, %rd5, %rd7;
	ld.global.f64 	%fd2, [%rd9];
	sub.f64 	%fd3, %fd1, %fd2;
	add.s64 	%rd10, %rd6, %rd7;
	st.global.f64 	[%rd10], %fd3;
$L__BB1_2:
	ret;

}
	// .globl	scaleVector
.visible .entry scaleVector(
	.param .u64 .ptr .align 1 scaleVector_param_0,
	.param .f64 scaleVector_param_1,
	.param .u32 scaleVector_param_2
)
{
	.reg .pred 	%p<2>;
	.reg .b32 	%r<6>;
	.reg .b64 	%rd<5>;
	.reg .b64 	%fd<4>;

	ld.param.u64 	%rd1, [scaleVector_param_0];
	ld.param.f64 	%fd1, [scaleVector_param_1];
	ld.param.u32 	%r2, [scaleVector_param_2];
	mov.u32 	%r3, %ctaid.x;
	mov.u32 	%r4, %ntid.x;
	mov.u32 	%r5, %tid.x;
	mad.lo.s32 	%r1, %r3, %r4, %r5;
	setp.ge.s32 	%p1, %r1, %r2;
	@%p1 bra 	$L__BB2_2;
	cvta.to.global.u64 	%rd2, %rd1;
	mul.wide.s32 	%rd3, %r1, 8;
	add.s64 	%rd4, %rd2, %rd3;
	ld.global.f64 	%fd2, [%rd4];
	mul.f64 	%fd3, %fd1, %fd2;
	st.global.f64 	[%rd4], %fd3;
$L__BB2_2:
	ret;

}
	// .globl	updateWeights
.visible .entry updateWeights(
	.param .u64 .ptr .align 1 updateWeights_param_0,
	.param .u64 .ptr .align 1 updateWeights_param_1,
	.param .u32 updateWeights_param_2
)
{
	.reg .pred 	%p<2>;
	.reg .b32 	%r<6>;
	.reg .b64 	%rd<8>;
	.reg .b64 	%fd<4>;

	ld.param.u64 	%rd1, [updateWeights_param_0];
	ld.param.u64 	%rd2, [updateWeights_param_1];
	ld.param.u32 	%r2, [updateWeights_param_2];
	mov.u32 	%r3, %ctaid.x;
	mov.u32 	%r4, %ntid.x;
	mov.u32 	%r5, %tid.x;
	mad.lo.s32 	%r1, %r3, %r4, %r5;
	setp.ge.s32 	%p1, %r1, %r2;
	@%p1 bra 	$L__BB3_2;
	cvta.to.global.u64 	%rd3, %rd2;
	cvta.to.global.u64 	%rd4, %rd1;
	mul.wide.s32 	%rd5, %r1, 8;
	add.s64 	%rd6, %rd3, %rd5;
	ld.global.f64 	%fd1, [%rd6];
	add.s64 	%rd7, %rd4, %rd5;
	ld.global.f64 	%fd2, [%rd7];
	sub.f64 	%fd3, %fd2, %fd1;
	st.global.f64 	[%rd7], %fd3;
$L__BB3_2:
	ret;

}
	// .globl	accuracyKernel
.visible .entry accuracyKernel(
	.param .u64 .ptr .align 1 accuracyKernel_param_0,
	.param .u64 .ptr .align 1 accuracyKernel_param_1,
	.param .u64 .ptr .align 1 accuracyKernel_param_2,
	.param .u32 accuracyKernel_param_3
)
{
	.reg .pred 	%p<8>;
	.reg .b32 	%r<23>;
	.reg .b64 	%rd<10>;
	.reg .b64 	%fd<6>;
	// demoted variable
	.shared .align 4 .b8 _ZZ14accuracyKernelE13block_correct[1024];
	ld.param.u64 	%rd1, [accuracyKernel_param_0];
	ld.param.u64 	%rd2, [accuracyKernel_param_1];
	ld.param.u64 	%rd3, [accuracyKernel_param_2];
	ld.param.u32 	%r10, [accuracyKernel_param_3];
	mov.u32 	%r11, %ctaid.x;
	mov.u32 	%r22, %ntid.x;
	mov.u32 	%r2, %tid.x;
	mad.lo.s32 	%r3, %r11, %r22, %r2;
	setp.ge.s32 	%p1, %r3, %r10;
	mov.b32 	%r21, 0;
	@%p1 bra 	$L__BB4_2;
	cvta.to.global.u64 	%rd4, %rd1;
	cvta.to.global.u64 	%rd5, %rd2;
	mul.wide.s32 	%rd6, %r3, 8;
	add.s64 	%rd7, %rd4, %rd6;
	ld.global.f64 	%fd1, [%rd7];
	setp.ge.f64 	%p2, %fd1, 0d3FE0000000000000;
	selp.f64 	%fd2, 0d3FF0000000000000, 0d0000000000000000, %p2;
	add.s64 	%rd8, %rd5, %rd6;
	ld.global.f64 	%fd3, [%rd8];
	sub.f64 	%fd4, %fd2, %fd3;
	abs.f64 	%fd5, %fd4;
	setp.lt.f64 	%p3, %fd5, 0d3DDB7CDFD9D7BDBB;
	selp.u32 	%r21, 1, 0, %p3;
$L__BB4_2:
	shl.b32 	%r12, %r2, 2;
	mov.u32 	%r13, _ZZ14accuracyKernelE13block_correct;
	add.s32 	%r6, %r13, %r12;
	st.shared.u32 	[%r6], %r21;
	bar.sync 	0;
	setp.lt.u32 	%p4, %r22, 2;
	@%p4 bra 	$L__BB4_6;
$L__BB4_3:
	shr.u32 	%r8, %r22, 1;
	setp.ge.u32 	%p5, %r2, %r8;
	@%p5 bra 	$L__BB4_5;
	shl.b32 	%r14, %r8, 2;
	add.s32 	%r15, %r6, %r14;
	ld.shared.u32 	%r16, [%r15];
	ld.shared.u32 	%r17, [%r6];
	add.s32 	%r18, %r17, %r16;
	st.shared.u32 	[%r6], %r18;
$L__BB4_5:
	bar.sync 	0;
	setp.gt.u32 	%p6, %r22, 3;
	mov.u32 	%r22, %r8;
	@%p6 bra 	$L__BB4_3;
$L__BB4_6:
	setp.ne.s32 	%p7, %r2, 0;
	@%p7 bra 	$L__BB4_8;
	ld.shared.u32 	%r19, [_ZZ14accuracyKernelE13block_correct];
	cvta.to.global.u64 	%rd9, %rd3;
	atom.global.add.u32 	%r20, [%rd9], %r19;
$L__BB4_8:
	ret;

}
	// .globl	gemvRowMajor
.visible .entry gemvRowMajor(
	.param .u64 .ptr .align 1 gemvRowMajor_param_0,
	.param .u64 .ptr .align 1 gemvRowMajor_param_1,
	.param .u64 .ptr .align 1 gemvRowMajor_param_2,
	.param .u32 gemvRowMajor_param_3,
	.param .u32 gemvRowMajor_param_4
)
{
	.reg .pred 	%p<11>;
	.reg .b32 	%r<29>;
	.reg .b64 	%rd<44>;
	.reg .b64 	%fd<112>;

	ld.param.u64 	%rd17, [gemvRowMajor_param_0];
	ld.param.u64 	%rd18, [gemvRowMajor_param_1];
	ld.param.u64 	%rd16, [gemvRowMajor_param_2];
	ld.param.u32 	%r18, [gemvRowMajor_param_3];
	ld.param.u32 	%r17, [gemvRowMajor_param_4];
	cvta.to.global.u64 	%rd1, %rd18;
	cvta.to.global.u64 	%rd2, %rd17;
	mov.u32 	%r19, %ctaid.x;
	mov.u32 	%r20, %ntid.x;
	mov.u32 	%r21, %tid.x;
	mad.lo.s32 	%r1, %r19, %r20, %r21;
	setp.ge.s32 	%p1, %r1, %r18;
	@%p1 bra 	$L__BB5_15;
	mul.lo.s32 	%r22, %r17, %r1;
	cvt.s64.s32 	%rd3, %r22;
	setp.lt.s32 	%p2, %r17, 1;
	mov.f64 	%fd111, 0d0000000000000000;
	@%p2 bra 	$L__BB5_14;
	and.b32  	%r2, %r17, 15;
	setp.lt.u32 	%p3, %r17, 16;
	mov.f64 	%fd111, 0d0000000000000000;
	mov.b32 	%r26, 0;
	@%p3 bra 	$L__BB5_5;
	and.b32  	%r26, %r17, 2147483632;
	neg.s32 	%r24, %r26;
	shl.b64 	%rd19, %rd3, 3;
	add.s64 	%rd20, %rd19, %rd2;
	add.s64 	%rd41, %rd20, 64;
	add.s64 	%rd40, %rd1, 64;
	mov.f64 	%fd111, 0d0000000000000000;
$L__BB5_4:
	.pragma "nounroll";
	ld.global.f64 	%fd18, [%rd41+-64];
	ld.global.f64 	%fd19, [%rd40+-64];
	fma.rn.f64 	%fd20, %fd18, %fd19, %fd111;
	ld.global.f64 	%fd21, [%rd41+-56];
	ld.global.f64 	%fd22, [%rd40+-56];
	fma.rn.f64 	%fd23, %fd21, %fd22, %fd20;
	ld.global.f64 	%fd24, [%rd41+-48];
	ld.global.f64 	%fd25, [%rd40+-48];
	fma.rn.f64 	%fd26, %fd24, %fd25, %fd23;
	ld.global.f64 	%fd27, [%rd41+-40];
	ld.global.f64 	%fd28, [%rd40+-40];
	fma.rn.f64 	%fd29, %fd27, %fd28, %fd26;
	ld.global.f64 	%fd30, [%rd41+-32];
	ld.global.f64 	%fd31, [%rd40+-32];
	fma.rn.f64 	%fd32, %fd30, %fd31, %fd29;
	ld.global.f64 	%fd33, [%rd41+-24];
	ld.global.f64 	%fd34, [%rd40+-24];
	fma.rn.f64 	%fd35, %fd33, %fd34, %fd32;
	ld.global.f64 	%fd36, [%rd41+-16];
	ld.global.f64 	%fd37, [%rd40+-16];
	fma.rn.f64 	%fd38, %fd36, %fd37, %fd35;
	ld.global.f64 	%fd39, [%rd41+-8];
	ld.global.f64 	%fd40, [%rd40+-8];
	fma.rn.f64 	%fd41, %fd39, %fd40, %fd38;
	ld.global.f64 	%fd42, [%rd41];
	ld.global.f64 	%fd43, [%rd40];
	fma.rn.f64 	%fd44, %fd42, %fd43, %fd41;
	ld.global.f64 	%fd45, [%rd41+8];
	ld.global.f64 	%fd46, [%rd40+8];
	fma.rn.f64 	%fd47, %fd45, %fd46, %fd44;
	ld.global.f64 	%fd48, [%rd41+16];
	ld.global.f64 	%fd49, [%rd40+16];
	fma.rn.f64 	%fd50, %fd48, %fd49, %fd47;
	ld.global.f64 	%fd51, [%rd41+24];
	ld.global.f64 	%fd52, [%rd40+24];
	fma.rn.f64 	%fd53, %fd51, %fd52, %fd50;
	ld.global.f64 	%fd54, [%rd41+32];
	ld.global.f64 	%fd55, [%rd40+32];
	fma.rn.f64 	%fd56, %fd54, %fd55, %fd53;
	ld.global.f64 	%fd57, [%rd41+40];
	ld.global.f64 	%fd58, [%rd40+40];
	fma.rn.f64 	%fd59, %fd57, %fd58, %fd56;
	ld.global.f64 	%fd60, [%rd41+48];
	ld.global.f64 	%fd61, [%rd40+48];
	fma.rn.f64 	%fd62, %fd60, %fd61, %fd59;
	ld.global.f64 	%fd63, [%rd41+56];
	ld.global.f64 	%fd64, [%rd40+56];
	fma.rn.f64 	%fd111, %fd63, %fd64, %fd62;
	add.s32 	%r24, %r24, 16;
	add.s64 	%rd41, %rd41, 128;
	add.s64 	%rd40, %rd40, 128;
	setp.ne.s32 	%p4, %r24, 0;
	@%p4 bra 	$L__BB5_4;
$L__BB5_5:
	setp.eq.s32 	%p5, %r2, 0;
	@%p5 bra 	$L__BB5_14;
	and.b32  	%r8, %r17, 7;
	setp.lt.u32 	%p6, %r2, 8;
	@%p6 bra 	$L__BB5_8;
	cvt.u64.u32 	%rd21, %r26;
	add.s64 	%rd22, %rd21, %rd3;
	shl.b64 	%rd23, %rd22, 3;
	add.s64 	%rd24, %rd2, %rd23;
	ld.global.f64 	%fd66, [%rd24];
	mul.wide.u32 	%rd25, %r26, 8;
	add.s64 	%rd26, %rd1, %rd25;
	ld.global.f64 	%fd67, [%rd26];
	fma.rn.f64 	%fd68, %fd66, %fd67, %fd111;
	ld.global.f64 	%fd69, [%rd24+8];
	ld.global.f64 	%fd70, [%rd26+8];
	fma.rn.f64 	%fd71, %fd69, %fd70, %fd68;
	ld.global.f64 	%fd72, [%rd24+16];
	ld.global.f64 	%fd73, [%rd26+16];
	fma.rn.f64 	%fd74, %fd72, %fd73, %fd71;
	ld.global.f64 	%fd75, [%rd24+24];
	ld.global.f64 	%fd76, [%rd26+24];
	fma.rn.f64 	%fd77, %fd75, %fd76, %fd74;
	ld.global.f64 	%fd78, [%rd24+32];
	ld.global.f64 	%fd79, [%rd26+32];
	fma.rn.f64 	%fd80, %fd78, %fd79, %fd77;
	ld.global.f64 	%fd81, [%rd24+40];
	ld.global.f64 	%fd82, [%rd26+40];
	fma.rn.f64 	%fd83, %fd81, %fd82, %fd80;
	ld.global.f64 	%fd84, [%rd24+48];
	ld.global.f64 	%fd85, [%rd26+48];
	fma.rn.f64 	%fd86, %fd84, %fd85, %fd83;
	ld.global.f64 	%fd87, [%rd24+56];
	ld.global.f64 	%fd88, [%rd26+56];
	fma.rn.f64 	%fd111, %fd87, %fd88, %fd86;
	add.s32 	%r26, %r26, 8;
$L__BB5_8:
	setp.eq.s32 	%p7, %r8, 0;
	@%p7 bra 	$L__BB5_14;
	and.b32  	%r11, %r17, 3;
	setp.lt.u32 	%p8, %r8, 4;
	@%p8 bra 	$L__BB5_11;
	cvt.u64.u32 	%rd27, %r26;
	add.s64 	%rd28, %rd27, %rd3;
	shl.b64 	%rd29, %rd28, 3;
	add.s64 	%rd30, %rd2, %rd29;
	ld.global.f64 	%fd90, [%rd30];
	mul.wide.u32 	%rd31, %r26, 8;
	add.s64 	%rd32, %rd1, %rd31;
	ld.global.f64 	%fd91, [%rd32];
	fma.rn.f64 	%fd92, %fd90, %fd91, %fd111;
	ld.global.f64 	%fd93, [%rd30+8];
	ld.global.f64 	%fd94, [%rd32+8];
	fma.rn.f64 	%fd95, %fd93, %fd94, %fd92;
	ld.global.f64 	%fd96, [%rd30+16];
	ld.global.f64 	%fd97, [%rd32+16];
	fma.rn.f64 	%fd98, %fd96, %fd97, %fd95;
	ld.global.f64 	%fd99, [%rd30+24];
	ld.global.f64 	%fd100, [%rd32+24];
	fma.rn.f64 	%fd111, %fd99, %fd100, %fd98;
	add.s32 	%r26, %r26, 4;
$L__BB5_11:
	setp.eq.s32 	%p9, %r11, 0;
	@%p9 bra 	$L__BB5_14;
	cvt.u64.u32 	%rd33, %r26;
	mul.wide.u32 	%rd34, %r26, 8;
	add.s64 	%rd43, %rd1, %rd34;
	add.s64 	%rd35, %rd3, %rd33;
	shl.b64 	%rd36, %rd35, 3;
	add.s64 	%rd42, %rd2, %rd36;
	neg.s32 	%r28, %r11;
$L__BB5_13:
	.pragma "nounroll";
	ld.global.f64 	%fd101, [%rd42];
	ld.global.f64 	%fd102, [%rd43];
	fma.rn.f64 	%fd111, %fd101, %fd102, %fd111;
	add.s64 	%rd43, %rd43, 8;
	add.s64 	%rd42, %rd42, 8;
	add.s32 	%r28, %r28, 1;
	setp.ne.s32 	%p10, %r28, 0;
	@%p10 bra 	$L__BB5_13;
$L__BB5_14:
	cvta.to.global.u64 	%rd37, %rd16;
	mul.wide.s32 	%rd38, %r1, 8;
	add.s64 	%rd39, %rd37, %rd38;
	st.global.f64 	[%rd39], %fd111;
$L__BB5_15:
	ret;

}
	// .globl	sigmoidKernel
.visible .entry sigmoidKernel(
	.param .u64 .ptr .align 1 sigmoidKernel_param_0,
	.param .u64 .ptr .align 1 sigmoidKernel_param_1,
	.param .u32 sigmoidKernel_param_2
)
{
	.reg .pred 	%p<8>;
	.reg .b32 	%r<36>;
	.reg .b32 	%f<5>;
	.reg .b64 	%rd<11>;
	.reg .b64 	%fd<57>;

	ld.param.u64 	%rd2, [sigmoidKernel_param_0];
	ld.param.u64 	%rd3, [sigmoidKernel_param_1];
	ld.param.u32 	%r8, [sigmoidKernel_param_2];
	cvta.to.global.u64 	%rd1, %rd3;
	mov.u32 	%r9, %ctaid.x;
	mov.u32 	%r10, %ntid.x;
	mov.u32 	%r11, %tid.x;
	mad.lo.s32 	%r1, %r9, %r10, %r11;
	setp.ge.s32 	%p1, %r1, %r8;
	@%p1 bra 	$L__BB6_10;
	cvta.to.global.u64 	%rd4, %rd2;
	mul.wide.s32 	%rd5, %r1, 8;
	add.s64 	%rd6, %rd4, %rd5;
	ld.global.f64 	%fd9, [%rd6];
	min.f64 	%fd10, %fd9, 0d4044000000000000;
	max.f64 	%fd1, %fd10, 0dC044000000000000;
	setp.ltu.f64 	%p2, %fd1, 0d0000000000000000;
	@%p2 bra 	$L__BB6_6;
	neg.f64 	%fd11, %fd1;
	fma.rn.f64 	%fd12, %fd1, 0dBFF71547652B82FE, 0d4338000000000000;
	{
	.reg .b32 %temp; 
	mov.b64 	{%r2, %temp}, %fd12;
	}
	mov.f64 	%fd13, 0dC338000000000000;
	add.rn.f64 	%fd14, %fd12, %fd13;
	fma.rn.f64 	%fd15, %fd14, 0dBFE62E42FEFA39EF, %fd11;
	fma.rn.f64 	%fd16, %fd14, 0dBC7ABC9E3B39803F, %fd15;
	fma.rn.f64 	%fd17, %fd16, 0d3E5ADE1569CE2BDF, 0d3E928AF3FCA213EA;
	fma.rn.f64 	%fd18, %fd17, %fd16, 0d3EC71DEE62401315;
	fma.rn.f64 	%fd19, %fd18, %fd16, 0d3EFA01997C89EB71;
	fma.rn.f64 	%fd20, %fd19, %fd16, 0d3F2A01A014761F65;
	fma.rn.f64 	%fd21, %fd20, %fd16, 0d3F56C16C1852B7AF;
	fma.rn.f64 	%fd22, %fd21, %fd16, 0d3F81111111122322;
	fma.rn.f64 	%fd23, %fd22, %fd16, 0d3FA55555555502A1;
	fma.rn.f64 	%fd24, %fd23, %fd16, 0d3FC5555555555511;
	fma.rn.f64 	%fd25, %fd24, %fd16, 0d3FE000000000000B;
	fma.rn.f64 	%fd26, %fd25, %fd16, 0d3FF0000000000000;
	fma.rn.f64 	%fd27, %fd26, %fd16, 0d3FF0000000000000;
	{
	.reg .b32 %temp; 
	mov.b64 	{%r3, %temp}, %fd27;
	}
	{
	.reg .b32 %temp; 
	mov.b64 	{%temp, %r4}, %fd27;
	}
	shl.b32 	%r12, %r2, 20;
	add.s32 	%r13, %r12, %r4;
	mov.b64 	%fd55, {%r3, %r13};
	{
	.reg .b32 %temp; 
	mov.b64 	{%temp, %r14}, %fd11;
	}
	mov.b32 	%f3, %r14;
	abs.f32 	%f1, %f3;
	setp.lt.f32 	%p3, %f1, 0f4086232B;
	@%p3 bra 	$L__BB6_5;
	setp.gt.f64 	%p4, %fd1, 0d0000000000000000;
	mov.f64 	%fd28, 0d7FF0000000000000;
	sub.f64 	%fd29, %fd28, %fd1;
	selp.f64 	%fd55, 0d0000000000000000, %fd29, %p4;
	setp.geu.f32 	%p5, %f1, 0f40874800;
	@%p5 bra 	$L__BB6_5;
	shr.u32 	%r15, %r2, 31;
	add.s32 	%r16, %r2, %r15;
	shr.s32 	%r17, %r16, 1;
	shl.b32 	%r18, %r17, 20;
	add.s32 	%r19, %r4, %r18;
	mov.b64 	%fd30, {%r3, %r19};
	sub.s32 	%r20, %r2, %r17;
	shl.b32 	%r21, %r20, 20;
	add.s32 	%r22, %r21, 1072693248;
	mov.b32 	%r23, 0;
	mov.b64 	%fd31, {%r23, %r22};
	mul.f64 	%fd55, %fd31, %fd30;
$L__BB6_5:
	add.f64 	%fd32, %fd55, 0d3FF0000000000000;
	rcp.rn.f64 	%fd33, %fd32;
	add.s64 	%rd8, %rd1, %rd5;
	st.global.f64 	[%rd8], %fd33;
	bra.uni 	$L__BB6_10;
$L__BB6_6:
	fma.rn.f64 	%fd34, %fd1, 0d3FF71547652B82FE, 0d4338000000000000;
	{
	.reg .b32 %temp; 
	mov.b64 	{%r5, %temp}, %fd34;
	}
	mov.f64 	%fd35, 0dC338000000000000;
	add.rn.f64 	%fd36, %fd34, %fd35;
	fma.rn.f64 	%fd37, %fd36, 0dBFE62E42FEFA39EF, %fd1;
	fma.rn.f64 	%fd38, %fd36, 0dBC7ABC9E3B39803F, %fd37;
	fma.rn.f64 	%fd39, %fd38, 0d3E5ADE1569CE2BDF, 0d3E928AF3FCA213EA;
	fma.rn.f64 	%fd40, %fd39, %fd38, 0d3EC71DEE62401315;
	fma.rn.f64 	%fd41, %fd40, %fd38, 0d3EFA01997C89EB71;
	fma.rn.f64 	%fd42, %fd41, %fd38, 0d3F2A01A014761F65;
	fma.rn.f64 	%fd43, %fd42, %fd38, 0d3F56C16C1852B7AF;
	fma.rn.f64 	%fd44, %fd43, %fd38, 0d3F81111111122322;
	fma.rn.f64 	%fd45, %fd44, %fd38, 0d3FA55555555502A1;
	fma.rn.f64 	%fd46, %fd45, %fd38, 0d3FC5555555555511;
	fma.rn.f64 	%fd47, %fd46, %fd38, 0d3FE000000000000B;
	fma.rn.f64 	%fd48, %fd47, %fd38, 0d3FF0000000000000;
	fma.rn.f64 	%fd49, %fd48, %fd38, 0d3FF0000000000000;
	{
	.reg .b32 %temp; 
	mov.b64 	{%r6, %temp}, %fd49;
	}
	{
	.reg .b32 %temp; 
	mov.b64 	{%temp, %r7}, %fd49;
	}
	shl.b32 	%r24, %r5, 20;
	add.s32 	%r25, %r24, %r7;
	mov.b64 	%fd56, {%r6, %r25};
	{
	.reg .b32 %temp; 
	mov.b64 	{%temp, %r26}, %fd1;
	}
	mov.b32 	%f4, %r26;
	abs.f32 	%f2, %f4;
	setp.lt.f32 	%p6, %f2, 0f4086232B;
	@%p6 bra 	$L__BB6_9;
	setp.geu.f32 	%p7, %f2, 0f40874800;
	mov.f64 	%fd56, 0d0000000000000000;
	@%p7 bra 	$L__BB6_9;
	shr.u32 	%r27, %r5, 31;
	add.s32 	%r28, %r5, %r27;
	shr.s32 	%r29, %r28, 1;
	shl.b32 	%r30, %r29, 20;
	add.s32 	%r31, %r7, %r30;
	mov.b64 	%fd51, {%r6, %r31};
	sub.s32 	%r32, %r5, %r29;
	shl.b32 	%r33, %r32, 20;
	add.s32 	%r34, %r33, 1072693248;
	mov.b32 	%r35, 0;
	mov.b64 	%fd52, {%r35, %r34};
	mul.f64 	%fd56, %fd52, %fd51;
$L__BB6_9:
	add.f64 	%fd53, %fd56, 0d3FF0000000000000;
	div.rn.f64 	%fd54, %fd56, %fd53;
	add.s64 	%rd10, %rd1, %rd5;
	st.global.f64 	[%rd10], %fd54;
$L__BB6_10:
	ret;

}
	// .globl	thresholdKernel
.visible .entry thresholdKernel(
	.param .u64 .ptr .align 1 thresholdKernel_param_0,
	.param .u64 .ptr .align 1 thresholdKernel_param_1,
	.param .u32 thresholdKernel_param_2
)
{
	.reg .pred 	%p<3>;
	.reg .b32 	%r<6>;
	.reg .b64 	%rd<8>;
	.reg .b64 	%fd<3>;

	ld.param.u64 	%rd1, [thresholdKernel_param_0];
	ld.param.u64 	%rd2, [thresholdKernel_param_1];
	ld.param.u32 	%r2, [thresholdKernel_param_2];
	mov.u32 	%r3, %ctaid.x;
	mov.u32 	%r4, %ntid.x;
	mov.u32 	%r5, %tid.x;
	mad.lo.s32 	%r1, %r3, %r4, %r5;
	setp.ge.s32 	%p1, %r1, %r2;
	@%p1 bra 	$L__BB7_2;
	cvta.to.global.u64 	%rd3, %rd1;
	cvta.to.global.u64 	%rd4, %rd2;
	mul.wide.s32 	%rd5, %r1, 8;
	add.s64 	%rd6, %rd3, %rd5;
	ld.global.f64 	%fd1, [%rd6];
	setp.ge.f64 	%p2, %fd1, 0d3FE0000000000000;
	selp.f64 	%fd2, 0d3FF0000000000000, 0d0000000000000000, %p2;
	add.s64 	%rd7, %rd4, %rd5;
	st.global.f64 	[%rd7], %fd2;
$L__BB7_2:
	ret;

}


// ===== COMPILED SASS (sm_100) =====

	.target	sm_100

	.elftype	@"ET_EXEC"


//--------------------- .note.nv.tkinfo           --------------------------
	.section	.note.nv.tkinfo,"",@"SHT_NOTE"
	.sectionflags	@"SHF_NOTE_NV_TKINFO"
	.tkinfo
        /*0018*/ 	.word	0x00000002
        /*0030*/ 	.string	""
        /*0030*/ 	.string	"ptxas"
        /*0030*/ 	.string	"Cuda compilation tools, release 13.0, V13.0.88"
        /*0030*/ 	.string	"Build cuda_13.0.r13.0/compiler.36424714_0"
        /*0030*/ 	.string	"-arch sm_100 -m 64 "



//--------------------- .note.nv.cuinfo           --------------------------
	.section	.note.nv.cuinfo,"",@"SHT_NOTE"
	.sectionflags	@"SHF_NOTE_NV_CUINFO"
        /*0018*/ 	.short	0x0002
        /*001a*/ 	.short	0x0064
        /*001c*/ 	.short	0x0082
	.zero		2


//--------------------- .nv.info                  --------------------------
	.section	.nv.info,"",@"SHT_CUDA_INFO"
	.align	4


	//----- nvinfo : EIATTR_REGCOUNT
	.align		4
        /*0000*/ 	.byte	0x04, 0x2f
        /*0002*/ 	.short	(.L_1 - .L_0)
	.align		4
.L_0:
        /*0004*/ 	.word	index@(matrixMulKernel)
        /*0008*/ 	.word	0x00000020


	//----- nvinfo : EIATTR_FRAME_SIZE
	.align		4
.L_1:
        /*000c*/ 	.byte	0x04, 0x11
        /*000e*/ 	.short	(.L_3 - .L_2)
	.align		4
.L_2:
        /*0010*/ 	.word	index@(matrixMulKernel)
        /*0014*/ 	.word	0x00000000


	//----- nvinfo : EIATTR_REGCOUNT
	.align		4
.L_3:
        /*0018*/ 	.byte	0x04, 0x2f
        /*001a*/ 	.short	(.L_5 - .L_4)
	.align		4
.L_4:
        /*001c*/ 	.word	index@(vectorSub)
        /*0020*/ 	.word	0x0000000e


	//----- nvinfo : EIATTR_FRAME_SIZE
	.align		4
.L_5:
        /*0024*/ 	.byte	0x04, 0x11
        /*0026*/ 	.short	(.L_7 - .L_6)
	.align		4
.L_6:
        /*0028*/ 	.word	index@(vectorSub)
        /*002c*/ 	.word	0x00000000


	//----- nvinfo : EIATTR_REGCOUNT
	.align		4
.L_7:
        /*0030*/ 	.byte	0x04, 0x2f
        /*0032*/ 	.short	(.L_9 - .L_8)
	.align		4
.L_8:
        /*0034*/ 	.word	index@(scaleVector)
        /*0038*/ 	.word	0x0000000a


	//----- nvinfo : EIATTR_FRAME_SIZE
	.align		4
.L_9:
        /*003c*/ 	.byte	0x04, 0x11
        /*003e*/ 	.short	(.L_11 - .L_10)
	.align		4
.L_10:
        /*0040*/ 	.word	index@(scaleVector)
        /*0044*/ 	.word	0x00000000


	//----- nvinfo : EIATTR_REGCOUNT
	.align		4
.L_11:
        /*0048*/ 	.byte	0x04, 0x2f
        /*004a*/ 	.short	(.L_13 - .L_12)
	.align		4
.L_12:
        /*004c*/ 	.word	index@(updateWeights)
        /*0050*/ 	.word	0x0000000a


	//----- nvinfo : EIATTR_FRAME_SIZE
	.align		4
.L_13:
        /*0054*/ 	.byte	0x04, 0x11
        /*0056*/ 	.short	(.L_15 - .L_14)
	.align		4
.L_14:
        /*0058*/ 	.word	index@(updateWeights)
        /*005c*/ 	.word	0x00000000


	//----- nvinfo : EIATTR_REGCOUNT
	.align		4
.L_15:
        /*0060*/ 	.byte	0x04, 0x2f
        /*0062*/ 	.short	(.L_17 - .L_16)
	.align		4
.L_16:
        /*0064*/ 	.word	index@(accuracyKernel)
        /*0068*/ 	.word	0x0000000e


	//----- nvinfo : EIATTR_FRAME_SIZE
	.align		4
.L_17:
        /*006c*/ 	.byte	0x04, 0x11
        /*006e*/ 	.short	(.L_19 - .L_18)
	.align		4
.L_18:
        /*0070*/ 	.word	index@(accuracyKernel)
        /*0074*/ 	.word	0x00000000


	//----- nvinfo : EIATTR_REGCOUNT
	.align		4
.L_19:
        /*0078*/ 	.byte	0x04, 0x2f
        /*007a*/ 	.short	(.L_21 - .L_20)
	.align		4
.L_20:
        /*007c*/ 	.word	index@(gemvRowMajor)
        /*0080*/ 	.word	0x0000001f


	//----- nvinfo : EIATTR_FRAME_SIZE
	.align		4
.L_21:
        /*0084*/ 	.byte	0x04, 0x11
        /*0086*/ 	.short	(.L_23 - .L_22)
	.align		4
.L_22:
        /*0088*/ 	.word	index@(gemvRowMajor)
        /*008c*/ 	.word	0x00000000


	//----- nvinfo : EIATTR_REGCOUNT
	.align		4
.L_23:
        /*0090*/ 	.byte	0x04, 0x2f
        /*0092*/ 	.short	(.L_25 - .L_24)
	.align		4
.L_24:
        /*0094*/ 	.word	index@(sigmoidKernel)
        /*0098*/ 	.word	0x00000019


	//----- nvinfo : EIATTR_FRAME_SIZE
	.align		4
.L_25:
        /*009c*/ 	.byte	0x04, 0x11
        /*009e*/ 	.short	(.L_27 - .L_26)
	.align		4
.L_26:
        /*00a0*/ 	.word	index@($__internal_1_$__cuda_sm20_div_rn_f64_full)
        /*00a4*/ 	.word	0x00000000


	//----- nvinfo : EIATTR_FRAME_SIZE
	.align		4
.L_27:
        /*00a8*/ 	.byte	0x04, 0x11
        /*00aa*/ 	.short	(.L_29 - .L_28)
	.align		4
.L_28:
        /*00ac*/ 	.word	index@($__internal_0_$__cuda_sm20_dblrcp_rn_slowpath_v3)
        /*00b0*/ 	.word	0x00000000


	//----- nvinfo : EIATTR_FRAME_SIZE
	.align		4
.L_29:
        /*00b4*/ 	.byte	0x04, 0x11
        /*00b6*/ 	.short	(.L_31 - .L_30)
	.align		4
.L_30:
        /*00b8*/ 	.word	index@(sigmoidKernel)
        /*00bc*/ 	.word	0x00000000


	//----- nvinfo : EIATTR_REGCOUNT
	.align		4
.L_31:
        /*00c0*/ 	.byte	0x04, 0x2f
        /*00c2*/ 	.short	(.L_33 - .L_32)
	.align		4
.L_32:
        /*00c4*/ 	.word	index@(thresholdKernel)
        /*00c8*/ 	.word	0x0000000c


	//----- nvinfo : EIATTR_FRAME_SIZE
	.align		4
.L_33:
        /*00cc*/ 	.byte	0x04, 0x11
        /*00ce*/ 	.short	(.L_35 - .L_34)
	.align		4
.L_34:
        /*00d0*/ 	.word	index@(thresholdKernel)
        /*00d4*/ 	.word	0x00000000


	//----- nvinfo : EIATTR_MIN_STACK_SIZE
	.align		4
.L_35:
        /*00d8*/ 	.byte	0x04, 0x12
        /*00da*/ 	.short	(.L_37 - .L_36)
	.align		4
.L_36:
        /*00dc*/ 	.word	index@(thresholdKernel)
        /*00e0*/ 	.word	0x00000000


	//----- nvinfo : EIATTR_MIN_STACK_SIZE
	.align		4
.L_37:
        /*00e4*/ 	.byte	0x04, 0x12
        /*00e6*/ 	.short	(.L_39 - .L_38)
	.align		4
.L_38:
        /*00e8*/ 	.word	index@(sigmoidKernel)
        /*00ec*/ 	.word	0x00000000


	//----- nvinfo : EIATTR_MIN_STACK_SIZE
	.align		4
.L_39:
        /*00f0*/ 	.byte	0x04, 0x12
        /*00f2*/ 	.short	(.L_41 - .L_40)
	.align		4
.L_40:
        /*00f4*/ 	.word	index@(gemvRowMajor)
        /*00f8*/ 	.word	0x00000000


	//----- nvinfo : EIATTR_MIN_STACK_SIZE
	.align		4
.L_41:
        /*00fc*/ 	.byte	0x04, 0x12
        /*00fe*/ 	.short	(.L_43 - .L_42)
	.align		4
.L_42:
        /*0100*/ 	.word	index@(accuracyKernel)
        /*0104*/ 	.word	0x00000000


	//----- nvinfo : EIATTR_MIN_STACK_SIZE
	.align		4
.L_43:
        /*0108*/ 	.byte	0x04, 0x12
        /*010a*/ 	.short	(.L_45 - .L_44)
	.align		4
.L_44:
        /*010c*/ 	.word	index@(updateWeights)
        /*0110*/ 	.word	0x00000000


	//----- nvinfo : EIATTR_MIN_STACK_SIZE
	.align		4
.L_45:
        /*0114*/ 	.byte	0x04, 0x12
        /*0116*/ 	.short	(.L_47 - .L_46)
	.align		4
.L_46:
        /*0118*/ 	.word	index@(scaleVector)
        /*011c*/ 	.word	0x00000000


	//----- nvinfo : EIATTR_MIN_STACK_SIZE
	.align		4
.L_47:
        /*0120*/ 	.byte	0x04, 0x12
        /*0122*/ 	.short	(.L_49 - .L_48)
	.align		4
.L_48:
        /*0124*/ 	.word	index@(vectorSub)
        /*0128*/ 	.word	0x00000000


	//----- nvinfo : EIATTR_MIN_STACK_SIZE
	.align		4
.L_49:
        /*012c*/ 	.byte	0x04, 0x12
        /*012e*/ 	.short	(.L_51 - .L_50)
	.align		4
.L_50:
        /*0130*/ 	.word	index@(matrixMulKernel)
        /*0134*/ 	.word	0x00000000
.L_51:


//--------------------- .nv.compat                --------------------------
	.section	.nv.compat,"",@"SHT_CUDA_COMPAT_INFO"
	.align	4
        /*0000*/ 	.byte	0x02, 0x09, 0x00, 0x00, 0x02, 0x02, 0x01, 0x00, 0x02, 0x05, 0x05, 0x00, 0x03, 0x07, 0x01, 0x01
        /*0010*/ 	.byte	0x02, 0x03, 0x00, 0x00, 0x02, 0x06, 0x01, 0x00, 0x04, 0x0b, 0x08, 0x00, 0x01, 0x00, 0x00, 0x00
        /*0020*/ 	.byte	0x00, 0x00, 0x00, 0x00


//--------------------- .nv.info.thresholdKernel  --------------------------
	.section	.nv.info.thresholdKernel,"",@"SHT_CUDA_INFO"
	.sectionflags	@""
	.align	4


	//----- nvinfo : EIATTR_CUDA_API_VERSION
	.align		4
        /*0000*/ 	.byte	0x04, 0x37
        /*0002*/ 	.short	(.L_53 - .L_52)
.L_52:
        /*0004*/ 	.word	0x00000082


	//----- nvinfo : EIATTR_KPARAM_INFO
	.align		4
.L_53:
        /*0008*/ 	.byte	0x04, 0x17
        /*000a*/ 	.short	(.L_55 - .L_54)
.L_54:
        /*000c*/ 	.word	0x00000000
        /*0010*/ 	.short	0x0002
        /*0012*/ 	.short	0x0010
        /*0014*/ 	.byte	0x00, 0xf0, 0x11, 0x00


	//----- nvinfo : EIATTR_KPARAM_INFO
	.align		4
.L_55:
        /*0018*/ 	.byte	0x04, 0x17
        /*001a*/ 	.short	(.L_57 - .L_56)
.L_56:
        /*001c*/ 	.word	0x00000000
        /*0020*/ 	.short	0x0001
        /*0022*/ 	.short	0x0008
        /*0024*/ 	.byte	0x00, 0xf5, 0x21, 0x00


	//----- nvinfo : EIATTR_KPARAM_INFO
	.align		4
.L_57:
        /*0028*/ 	.byte	0x04, 0x17
        /*002a*/ 	.short	(.L_59 - .L_58)
.L_58:
        /*002c*/ 	.word	0x00000000
        /*0030*/ 	.short	0x0000
        /*0032*/ 	.short	0x0000
        /*0034*/ 	.byte	0x00, 0xf5, 0x21, 0x00


	//----- nvinfo : EIATTR_SPARSE_MMA_MASK
	.align		4
.L_59:
        /*0038*/ 	.byte	0x03, 0x50
        /*003a*/ 	.short	0x0000


	//----- nvinfo : EIATTR_MAXREG_COUNT
	.align		4
        /*003c*/ 	.byte	0x03, 0x1b
        /*003e*/ 	.short	0x00ff


	//----- nvinfo : EIATTR_MERCURY_ISA_VERSION
	.align		4
        /*0040*/ 	.byte	0x03, 0x5f
        /*0042*/ 	.short	0x0101


	//----- nvinfo : EIATTR_VRC_CTA_INIT_COUNT
	.align		4
        /*0044*/ 	.byte	0x02, 0x4a
	.zero		1
	.zero		1


	//----- nvinfo : EIATTR_EXIT_INSTR_OFFSETS
	.align		4
        /*0048*/ 	.byte	0x04, 0x1c
        /*004a*/ 	.short	(.L_61 - .L_60)


	//   ....[0]....
.L_60:
        /*004c*/ 	.word	0x00000070


	//   ....[1]....
        /*0050*/ 	.word	0x00000120


	//----- nvinfo : EIATTR_CBANK_PARAM_SIZE
	.align		4
.L_61:
        /*0054*/ 	.byte	0x03, 0x19
        /*0056*/ 	.short	0x0014


	//----- nvinfo : EIATTR_PARAM_CBANK
	.align		4
        /*0058*/ 	.byte	0x04, 0x0a
        /*005a*/ 	.short	(.L_63 - .L_62)
	.align		4
.L_62:
        /*005c*/ 	.word	index@(.nv.constant0.thresholdKernel)
        /*0060*/ 	.short	0x0380
        /*0062*/ 	.short	0x0014


	//----- nvinfo : EIATTR_SW_WAR
	.align		4
.L_63:
        /*0064*/ 	.byte	0x04, 0x36
        /*0066*/ 	.short	(.L_65 - .L_64)
.L_64:
        /*0068*/ 	.word	0x00000008
.L_65:


//--------------------- .nv.info.sigmoidKernel    --------------------------
	.section	.nv.info.sigmoidKernel,"",@"SHT_CUDA_INFO"
	.sectionflags	@""
	.align	4


	//----- nvinfo : EIATTR_CUDA_API_VERSION
	.align		4
        /*0000*/ 	.byte	0x04, 0x37
        /*0002*/ 	.short	(.L_67 - .L_66)
.L_66:
        /*0004*/ 	.word	0x00000082


	//----- nvinfo : EIATTR_KPARAM_INFO
	.align		4
.L_67:
        /*0008*/ 	.byte	0x04, 0x17
        /*000a*/ 	.short	(.L_69 - .L_68)
.L_68:
        /*000c*/ 	.word	0x00000000
        /*0010*/ 	.short	0x0002
        /*0012*/ 	.short	0x0010
        /*0014*/ 	.byte	0x00, 0xf0, 0x11, 0x00


	//----- nvinfo : EIATTR_KPARAM_INFO
	.align		4
.L_69:
        /*0018*/ 	.byte	0x04, 0x17
        /*001a*/ 	.short	(.L_71 - .L_70)
.L_70:
        /*001c*/ 	.word	0x00000000
        /*0020*/ 	.short	0x0001
        /*0022*/ 	.short	0x0008
        /*0024*/ 	.byte	0x00, 0xf5, 0x21, 0x00


	//----- nvinfo : EIATTR_KPARAM_INFO
	.align		4
.L_71:
        /*0028*/ 	.byte	0x04, 0x17
        /*002a*/ 	.short	(.L_73 - .L_72)
.L_72:
        /*002c*/ 	.word	0x00000000
        /*0030*/ 	.short	0x0000
        /*0032*/ 	.short	0x0000
        /*0034*/ 	.byte	0x00, 0xf5, 0x21, 0x00


	//----- nvinfo : EIATTR_SPARSE_MMA_MASK
	.align		4
.L_73:
        /*0038*/ 	.byte	0x03, 0x50
        /*003a*/ 	.short	0x0000


	//----- nvinfo : EIATTR_MAXREG_COUNT
	.align		4
        /*003c*/ 	.byte	0x03, 0x1b
        /*003e*/ 	.short	0x00ff


	//----- nvinfo : EIATTR_MERCURY_ISA_VERSION
	.align		4
        /*0040*/ 	.byte	0x03, 0x5f
        /*0042*/ 	.short	0x0101


	//----- nvinfo : EIATTR_VRC_CTA_INIT_COUNT
	.align		4
        /*0044*/ 	.byte	0x02, 0x4a
	.zero		1
	.zero		1


	//----- nvinfo : EIATTR_EXIT_INSTR_OFFSETS
	.align		4
        /*0048*/ 	.byte	0x04, 0x1c
        /*004a*/ 	.short	(.L_75 - .L_74)


	//   ....[0]....
.L_74:
        /*004c*/ 	.word	0x00000070


	//   ....[1]....
        /*0050*/ 	.word	0x00000680


	//   ....[2]....
        /*0054*/ 	.word	0x00000b90


	//----- nvinfo : EIATTR_CRS_STACK_SIZE
	.align		4
.L_75:
        /*0058*/ 	.byte	0x04, 0x1e
        /*005a*/ 	.short	(.L_77 - .L_76)
.L_76:
        /*005c*/ 	.word	0x00000000


	//----- nvinfo : EIATTR_CBANK_PARAM_SIZE
	.align		4
.L_77:
        /*0060*/ 	.byte	0x03, 0x19
        /*0062*/ 	.short	0x0014


	//----- nvinfo : EIATTR_PARAM_CBANK
	.align		4
        /*0064*/ 	.byte	0x04, 0x0a
        /*0066*/ 	.short	(.L_79 - .L_78)
	.align		4
.L_78:
        /*0068*/ 	.word	index@(.nv.constant0.sigmoidKernel)
        /*006c*/ 	.short	0x0380
        /*006e*/ 	.short	0x0014


	//----- nvinfo : EIATTR_SW_WAR
	.align		4
.L_79:
        /*0070*/ 	.byte	0x04, 0x36
        /*0072*/ 	.short	(.L_81 - .L_80)
.L_80:
        /*0074*/ 	.word	0x00000008
.L_81:


//--------------------- .nv.info.gemvRowMajor     --------------------------
	.section	.nv.info.gemvRowMajor,"",@"SHT_CUDA_INFO"
	.sectionflags	@""
	.align	4


	//----- nvinfo : EIATTR_CUDA_API_VERSION
	.align		4
        /*0000*/ 	.byte	0x04, 0x37
        /*0002*/ 	.short	(.L_83 - .L_82)
.L_82:
        /*0004*/ 	.word	0x00000082


	//----- nvinfo : EIATTR_KPARAM_INFO
	.align		4
.L_83:
        /*0008*/ 	.byte	0x04, 0x17
        /*000a*/ 	.short	(.L_85 - .L_84)
.L_84:
        /*000c*/ 	.word	0x00000000
        /*0010*/ 	.short	0x0004
        /*0012*/ 	.short	0x001c
        /*0014*/ 	.byte	0x00, 0xf0, 0x11, 0x00


	//----- nvinfo : EIATTR_KPARAM_INFO
	.align		4
.L_85:
        /*0018*/ 	.byte	0x04, 0x17
        /*001a*/ 	.short	(.L_87 - .L_86)
.L_86:
        /*001c*/ 	.word	0x00000000
        /*0020*/ 	.short	0x0003
        /*0022*/ 	.short	0x0018
        /*0024*/ 	.byte	0x00, 0xf0, 0x11, 0x00


	//----- nvinfo : EIATTR_KPARAM_INFO
	.align		4
.L_87:
        /*0028*/ 	.byte	0x04, 0x17
        /*002a*/ 	.short	(.L_89 - .L_88)
.L_88:
        /*002c*/ 	.word	0x00000000
        /*0030*/ 	.short	0x0002
        /*0032*/ 	.short	0x0010
        /*0034*/ 	.byte	0x00, 0xf5, 0x21, 0x00


	//----- nvinfo : EIATTR_KPARAM_INFO
	.align		4
.L_89:
        /*0038*/ 	.byte	0x04, 0x17
        /*003a*/ 	.short	(.L_91 - .L_90)
.L_90:
        /*003c*/ 	.word	0x00000000
        /*0040*/ 	.short	0x0001
        /*0042*/ 	.short	0x0008
        /*0044*/ 	.byte	0x00, 0xf5, 0x21, 0x00


	//----- nvinfo : EIATTR_KPARAM_INFO
	.align		4
.L_91:
        /*0048*/ 	.byte	0x04, 0x17
        /*004a*/ 	.short	(.L_93 - .L_92)
.L_92:
        /*004c*/ 	.word	0x00000000
        /*0050*/ 	.short	0x0000
        /*0052*/ 	.short	0x0000
        /*0054*/ 	.byte	0x00, 0xf5, 0x21, 0x00


	//----- nvinfo : EIATTR_SPARSE_MMA_MASK
	.align		4
.L_93:
        /*0058*/ 	.byte	0x03, 0x50
        /*005a*/ 	.short	0x0000


	//----- nvinfo : EIATTR_MAXREG_COUNT
	.align		4
        /*005c*/ 	.byte	0x03, 0x1b
        /*005e*/ 	.short	0x00ff


	//----- nvinfo : EIATTR_MERCURY_ISA_VERSION
	.align		4
        /*0060*/ 	.byte	0x03, 0x5f
        /*0062*/ 	.short	0x0101


	//----- nvinfo : EIATTR_VRC_CTA_INIT_COUNT
	.align		4
        /*0064*/ 	.byte	0x02, 0x4a
	.zero		1
	.zero		1


	//----- nvinfo : EIATTR_EXIT_INSTR_OFFSETS
	.align		4
        /*0068*/ 	.byte	0x04, 0x1c
        /*006a*/ 	.short	(.L_95 - .L_94)


	//   ....[0]....
.L_94:
        /*006c*/ 	.word	0x00000070


	//   ....[1]....
        /*0070*/ 	.word	0x00000b70


	//----- nvinfo : EIATTR_CBANK_PARAM_SIZE
	.align		4
.L_95:
        /*0074*/ 	.byte	0x03, 0x19
        /*0076*/ 	.short	0x0020


	//----- nvinfo : EIATTR_PARAM_CBANK
	.align		4
        /*0078*/ 	.byte	0x04, 0x0a
        /*007a*/ 	.short	(.L_97 - .L_96)
	.align		4
.L_96:
        /*007c*/ 	.word	index@(.nv.constant0.gemvRowMajor)
        /*0080*/ 	.short	0x0380
        /*0082*/ 	.short	0x0020


	//----- nvinfo : EIATTR_SW_WAR
	.align		4
.L_97:
        /*0084*/ 	.byte	0x04, 0x36
        /*0086*/ 	.short	(.L_99 - .L_98)
.L_98:
        /*0088*/ 	.word	0x00000008
.L_99:


//--------------------- .nv.info.accuracyKernel   --------------------------
	.section	.nv.info.accuracyKernel,"",@"SHT_CUDA_INFO"
	.sectionflags	@""
	.align	4


	//----- nvinfo : EIATTR_CUDA_API_VERSION
	.align		4
        /*0000*/ 	.byte	0x04, 0x37
        /*0002*/ 	.short	(.L_101 - .L_100)
.L_100:
        /*0004*/ 	.word	0x00000082


	//----- nvinfo : EIATTR_KPARAM_INFO
	.align		4
.L_101:
        /*0008*/ 	.byte	0x04, 0x17
        /*000a*/ 	.short	(.L_103 - .L_102)
.L_102:
        /*000c*/ 	.word	0x00000000
        /*0010*/ 	.short	0x0003
        /*0012*/ 	.short	0x0018
        /*0014*/ 	.byte	0x00, 0xf0, 0x11, 0x00


	//----- nvinfo : EIATTR_KPARAM_INFO
	.align		4
.L_103:
        /*0018*/ 	.byte	0x04, 0x17
        /*001a*/ 	.short	(.L_105 - .L_104)
.L_104:
        /*001c*/ 	.word	0x00000000
        /*0020*/ 	.short	0x0002
        /*0022*/ 	.short	0x0010
        /*0024*/ 	.byte	0x00, 0xf5, 0x21, 0x00


	//----- nvinfo : EIATTR_KPARAM_INFO
	.align		4
.L_105:
        /*0028*/ 	.byte	0x04, 0x17
        /*002a*/ 	.short	(.L_107 - .L_106)
.L_106:
        /*002c*/ 	.word	0x00000000
        /*0030*/ 	.short	0x0001
        /*0032*/ 	.short	0x0008
        /*0034*/ 	.byte	0x00, 0xf5, 0x21, 0x00


	//----- nvinfo : EIATTR_KPARAM_INFO
	.align		4
.L_107:
        /*0038*/ 	.byte	0x04, 0x17
        /*003a*/ 	.short	(.L_109 - .L_108)
.L_108:
        /*003c*/ 	.word	0x00000000
        /*0040*/ 	.short	0x0000
        /*0042*/ 	.short	0x0000
        /*0044*/ 	.byte	0x00, 0xf5, 0x21, 0x00


	//----- nvinfo : EIATTR_SPARSE_MMA_MASK
	.align		4
.L_109:
        /*0048*/ 	.byte	0x03, 0x50
        /*004a*/ 	.short	0x0000


	//----- nvinfo : EIATTR_MAXREG_COUNT
	.align		4
        /*004c*/ 	.byte	0x03, 0x1b
        /*004e*/ 	.short	0x00ff


	//----- nvinfo : EIATTR_NUM_BARRIERS
	.align		4
        /*0050*/ 	.byte	0x02, 0x4c
        /*0052*/ 	.byte	0x01
	.zero		1


	//----- nvinfo : EIATTR_MERCURY_ISA_VERSION
	.align		4
        /*0054*/ 	.byte	0x03, 0x5f
        /*0056*/ 	.short	0x0101


	//----- nvinfo : EIATTR_VRC_CTA_INIT_COUNT
	.align		4
        /*0058*/ 	.byte	0x02, 0x4a
	.zero		1
	.zero		1


	//----- nvinfo : EIATTR_EXIT_INSTR_OFFSETS
	.align		4
        /*005c*/ 	.byte	0x04, 0x1c
        /*005e*/ 	.short	(.L_111 - .L_110)


	//   ....[0]....
.L_110:
        /*0060*/ 	.word	0x000002b0


	//   ....[1]....
        /*0064*/ 	.word	0x00000320


	//----- nvinfo : EIATTR_CBANK_PARAM_SIZE
	.align		4
.L_111:
        /*0068*/ 	.byte	0x03, 0x19
        /*006a*/ 	.short	0x001c


	//----- nvinfo : EIATTR_PARAM_CBANK
	.align		4
        /*006c*/ 	.byte	0x04, 0x0a
        /*006e*/ 	.short	(.L_113 - .L_112)
	.align		4
.L_112:
        /*0070*/ 	.word	index@(.nv.constant0.accuracyKernel)
        /*0074*/ 	.short	0x0380
        /*0076*/ 	.short	0x001c


	//----- nvinfo : EIATTR_SW_WAR
	.align		4
.L_113:
        /*0078*/ 	.byte	0x04, 0x36
        /*007a*/ 	.short	(.L_115 - .L_114)
.L_114:
        /*007c*/ 	.word	0x00000008
.L_115:


//--------------------- .nv.info.updateWeights    --------------------------
	.section	.nv.info.updateWeights,"",@"SHT_CUDA_INFO"
	.sectionflags	@""
	.align	4


	//----- nvinfo : EIATTR_CUDA_API_VERSION
	.align		4
        /*0000*/ 	.byte	0x04, 0x37
        /*0002*/ 	.short	(.L_117 - .L_116)
.L_116:
        /*0004*/ 	.word	0x00000082


	//----- nvinfo : EIATTR_KPARAM_INFO
	.align		4
.L_117:
        /*0008*/ 	.byte	0x04, 0x17
        /*000a*/ 	.short	(.L_119 - .L_118)
.L_118:
        /*000c*/ 	.word	0x00000000
        /*0010*/ 	.short	0x0002
        /*0012*/ 	.short	0x0010
        /*0014*/ 	.byte	0x00, 0xf0, 0x11, 0x00


	//----- nvinfo : EIATTR_KPARAM_INFO
	.align		4
.L_119:
        /*0018*/ 	.byte	0x04, 0x17
        /*001a*/ 	.short	(.L_121 - .L_120)
.L_120:
        /*001c*/ 	.word	0x00000000
        /*0020*/ 	.short	0x0001
        /*0022*/ 	.short	0x0008
        /*0024*/ 	.byte	0x00, 0xf5, 0x21, 0x00


	//----- nvinfo : EIATTR_KPARAM_INFO
	.align		4
.L_121:
        /*0028*/ 	.byte	0x04, 0x17
        /*002a*/ 	.short	(.L_123 - .L_122)
.L_122:
        /*002c*/ 	.word	0x00000000
        /*0030*/ 	.short	0x0000
        /*0032*/ 	.short	0x0000
        /*0034*/ 	.byte	0x00, 0xf5, 0x21, 0x00


	//----- nvinfo : EIATTR_SPARSE_MMA_MASK
	.align		4
.L_123:
        /*0038*/ 	.byte	0x03, 0x50
        /*003a*/ 	.short	0x0000


	//----- nvinfo : EIATTR_MAXREG_COUNT
	.align		4
        /*003c*/ 	.byte	0x03, 0x1b
        /*003e*/ 	.short	0x00ff


	//----- nvinfo : EIATTR_MERCURY_ISA_VERSION
	.align		4
        /*0040*/ 	.byte	0x03, 0x5f
        /*0042*/ 	.short	0x0101


	//----- nvinfo : EIATTR_VRC_CTA_INIT_COUNT
	.align		4
        /*0044*/ 	.byte	0x02, 0x4a
	.zero		1
	.zero		1


	//----- nvinfo : EIATTR_EXIT_INSTR_OFFSETS
	.align		4
        /*0048*/ 	.byte	0x04, 0x1c
        /*004a*/ 	.short	(.L_125 - .L_124)


	//   ....[0]....
.L_124:
        /*004c*/ 	.word	0x00000070


	//   ....[1]....
        /*0050*/ 	.word	0x00000110


	//----- nvinfo : EIATTR_CBANK_PARAM_SIZE
	.align		4
.L_125:
        /*0054*/ 	.byte	0x03, 0x19
        /*0056*/ 	.short	0x0014


	//----- nvinfo : EIATTR_PARAM_CBANK
	.align		4
        /*0058*/ 	.byte	0x04, 0x0a
        /*005a*/ 	.short	(.L_127 - .L_126)
	.align		4
.L_126:
        /*005c*/ 	.word	index@(.nv.constant0.updateWeights)
        /*0060*/ 	.short	0x0380
        /*0062*/ 	.short	0x0014


	//----- nvinfo : EIATTR_SW_WAR
	.align		4
.L_127:
        /*0064*/ 	.byte	0x04, 0x36
        /*0066*/ 	.short	(.L_129 - .L_128)
.L_128:
        /*0068*/ 	.word	0x00000008
.L_129:


//--------------------- .nv.info.scaleVector      --------------------------
	.section	.nv.info.scaleVector,"",@"SHT_CUDA_INFO"
	.sectionflags	@""
	.align	4


	//----- nvinfo : EIATTR_CUDA_API_VERSION
	.align		4
        /*0000*/ 	.byte	0x04, 0x37
        /*0002*/ 	.short	(.L_131 - .L_130)
.L_130:
        /*0004*/ 	.word	0x00000082


	//----- nvinfo : EIATTR_KPARAM_INFO
	.align		4
.L_131:
        /*0008*/ 	.byte	0x04, 0x17
        /*000a*/ 	.short	(.L_133 - .L_132)
.L_132:
        /*000c*/ 	.word	0x00000000
        /*0010*/ 	.short	0x0002
        /*0012*/ 	.short	0x0010
        /*0014*/ 	.byte	0x00, 0xf0, 0x11, 0x00


	//----- nvinfo : EIATTR_KPARAM_INFO
	.align		4
.L_133:
        /*0018*/ 	.byte	0x04, 0x17
        /*001a*/ 	.short	(.L_135 - .L_134)
.L_134:
        /*001c*/ 	.word	0x00000000
        /*0020*/ 	.short	0x0001
        /*0022*/ 	.short	0x0008
        /*0024*/ 	.byte	0x00, 0xf0, 0x21, 0x00


	//----- nvinfo : EIATTR_KPARAM_INFO
	.align		4
.L_135:
        /*0028*/ 	.byte	0x04, 0x17
        /*002a*/ 	.short	(.L_137 - .L_136)
.L_136:
        /*002c*/ 	.word	0x00000000
        /*0030*/ 	.short	0x0000
        /*0032*/ 	.short	0x0000
        /*0034*/ 	.byte	0x00, 0xf5, 0x21, 0x00


	//----- nvinfo : EIATTR_SPARSE_MMA_MASK
	.align		4
.L_137:
        /*0038*/ 	.byte	0x03, 0x50
        /*003a*/ 	.short	0x0000


	//----- nvinfo : EIATTR_MAXREG_COUNT
	.align		4
        /*003c*/ 	.byte	0x03, 0x1b
        /*003e*/ 	.short	0x00ff


	//----- nvinfo : EIATTR_MERCURY_ISA_VERSION
	.align		4
        /*0040*/ 	.byte	0x03, 0x5f
        /*0042*/ 	.short	0x0101


	//----- nvinfo : EIATTR_VRC_CTA_INIT_COUNT
	.align		4
        /*0044*/ 	.byte	0x02, 0x4a
	.zero		1
	.zero		1


	//----- nvinfo : EIATTR_EXIT_INSTR_OFFSETS
	.align		4
        /*0048*/ 	.byte	0x04, 0x1c
        /*004a*/ 	.short	(.L_139 - .L_138)


	//   ....[0]....
.L_138:
        /*004c*/ 	.word	0x00000070


	//   ....[1]....
        /*0050*/ 	.word	0x000000f0


	//----- nvinfo : EIATTR_CBANK_PARAM_SIZE
	.align		4
.L_139:
        /*0054*/ 	.byte	0x03, 0x19
        /*0056*/ 	.short	0x0014


	//----- nvinfo : EIATTR_PARAM_CBANK
	.align		4
        /*0058*/ 	.byte	0x04, 0x0a
        /*005a*/ 	.short	(.L_141 - .L_140)
	.align		4
.L_140:
        /*005c*/ 	.word	index@(.nv.constant0.scaleVector)
        /*0060*/ 	.short	0x0380
        /*0062*/ 	.short	0x0014


	//----- nvinfo : EIATTR_SW_WAR
	.align		4
.L_141:
        /*0064*/ 	.byte	0x04, 0x36
        /*0066*/ 	.short	(.L_143 - .L_142)
.L_142:
        /*0068*/ 	.word	0x00000008
.L_143:


//--------------------- .nv.info.vectorSub        --------------------------
	.section	.nv.info.vectorSub,"",@"SHT_CUDA_INFO"
	.sectionflags	@""
	.align	4


	//----- nvinfo : EIATTR_CUDA_API_VERSION
	.align		4
        /*0000*/ 	.byte	0x04, 0x37
        /*0002*/ 	.short	(.L_145 - .L_144)
.L_144:
        /*0004*/ 	.word	0x00000082


	//----- nvinfo : EIATTR_KPARAM_INFO
	.align		4
.L_145:
        /*0008*/ 	.byte	0x04, 0x17
        /*000a*/ 	.short	(.L_147 - .L_146)
.L_146:
        /*000c*/ 	.word	0x00000000
        /*0010*/ 	.short	0x0003
        /*0012*/ 	.short	0x0018
        /*0014*/ 	.byte	0x00, 0xf0, 0x11, 0x00


	//----- nvinfo : EIATTR_KPARAM_INFO
	.align		4
.L_147:
        /*0018*/ 	.byte	0x04, 0x17
        /*001a*/ 	.short	(.L_149 - .L_148)
.L_148:
        /*001c*/ 	.word	0x00000000
        /*0020*/ 	.short	0x0002
        /*0022*/ 	.short	0x0010
        /*0024*/ 	.byte	0x00, 0xf5, 0x21, 0x00


	//----- nvinfo : EIATTR_KPARAM_INFO
	.align		4
.L_149:
        /*0028*/ 	.byte	0x04, 0x17
        /*002a*/ 	.short	(.L_151 - .L_150)
.L_150:
        /*002c*/ 	.word	0x00000000
        /*0030*/ 	.short	0x0001
        /*0032*/ 	.short	0x0008
        /*0034*/ 	.byte	0x00, 0xf5, 0x21, 0x00


	//----- nvinfo : EIATTR_KPARAM_INFO
	.align		4
.L_151:
        /*0038*/ 	.byte	0x04, 0x17
        /*003a*/ 	.short	(.L_153 - .L_152)
.L_152:
        /*003c*/ 	.word	0x00000000
        /*0040*/ 	.short	0x0000
        /*0042*/ 	.short	0x0000
        /*0044*/ 	.byte	0x00, 0xf5, 0x21, 0x00


	//----- nvinfo : EIATTR_SPARSE_MMA_MASK
	.align		4
.L_153:
        /*0048*/ 	.byte	0x03, 0x50
        /*004a*/ 	.short	0x0000


	//----- nvinfo : EIATTR_MAXREG_COUNT
	.align		4
        /*004c*/ 	.byte	0x03, 0x1b
        /*004e*/ 	.short	0x00ff


	//----- nvinfo : EIATTR_MERCURY_ISA_VERSION
	.align		4
        /*0050*/ 	.byte	0x03, 0x5f
        /*0052*/ 	.short	0x0101


	//----- nvinfo : EIATTR_VRC_CTA_INIT_COUNT
	.align		4
        /*0054*/ 	.byte	0x02, 0x4a
	.zero		1
	.zero		1


	//----- nvinfo : EIATTR_EXIT_INSTR_OFFSETS
	.align		4
        /*0058*/ 	.byte	0x04, 0x1c
        /*005a*/ 	.short	(.L_155 - .L_154)


	//   ....[0]....
.L_154:
        /*005c*/ 	.word	0x00000070


	//   ....[1]....
        /*0060*/ 	.word	0x00000130


	//----- nvinfo : EIATTR_CBANK_PARAM_SIZE
	.align		4
.L_155:
        /*0064*/ 	.byte	0x03, 0x19
        /*0066*/ 	.short	0x001c


	//----- nvinfo : EIATTR_PARAM_CBANK
	.align		4
        /*0068*/ 	.byte	0x04, 0x0a
        /*006a*/ 	.short	(.L_157 - .L_156)
	.align		4
.L_156:
        /*006c*/ 	.word	index@(.nv.constant0.vectorSub)
        /*0070*/ 	.short	0x0380
        /*0072*/ 	.short	0x001c


	//----- nvinfo : EIATTR_SW_WAR
	.align		4
.L_157:
        /*0074*/ 	.byte	0x04, 0x36
        /*0076*/ 	.short	(.L_159 - .L_158)
.L_158:
        /*0078*/ 	.word	0x00000008
.L_159:


//--------------------- .nv.info.matrixMulKernel  --------------------------
	.section	.nv.info.matrixMulKernel,"",@"SHT_CUDA_INFO"
	.sectionflags	@""
	.align	4


	//----- nvinfo : EIATTR_CUDA_API_VERSION
	.align		4
        /*0000*/ 	.byte	0x04, 0x37
        /*0002*/ 	.short	(.L_161 - .L_160)
.L_160:
        /*0004*/ 	.word	0x00000082


	//----- nvinfo : EIATTR_KPARAM_INFO
	.align		4
.L_161:
        /*0008*/ 	.byte	0x04, 0x17
        /*000a*/ 	.short	(.L_163 - .L_162)
.L_162:
        /*000c*/ 	.word	0x00000000
        /*0010*/ 	.short	0x0005
        /*0012*/ 	.short	0x0020
        /*0014*/ 	.byte	0x00, 0xf0, 0x11, 0x00


	//----- nvinfo : EIATTR_KPARAM_INFO
	.align		4
.L_163:
        /*0018*/ 	.byte	0x04, 0x17
        /*001a*/ 	.short	(.L_165 - .L_164)
.L_164:
        /*001c*/ 	.word	0x00000000
        /*0020*/ 	.short	0x0004
        /*0022*/ 	.short	0x001c
        /*0024*/ 	.byte	0x00, 0xf0, 0x11, 0x00


	//----- nvinfo : EIATTR_KPARAM_INFO
	.align		4
.L_165:
        /*0028*/ 	.byte	0x04, 0x17
        /*002a*/ 	.short	(.L_167 - .L_166)
.L_166:
        /*002c*/ 	.word	0x00000000
        /*0030*/ 	.short	0x0003
        /*0032*/ 	.short	0x0018
        /*0034*/ 	.byte	0x00, 0xf0, 0x11, 0x00


	//----- nvinfo : EIATTR_KPARAM_INFO
	.align		4
.L_167:
        /*0038*/ 	.byte	0x04, 0x17
        /*003a*/ 	.short	(.L_169 - .L_168)
.L_168:
        /*003c*/ 	.word	0x00000000
        /*0040*/ 	.short	0x0002
        /*0042*/ 	.short	0x0010
        /*0044*/ 	.byte	0x00, 0xf5, 0x21, 0x00


	//----- nvinfo : EIATTR_KPARAM_INFO
	.align		4
.L_169:
        /*0048*/ 	.byte	0x04, 0x17
        /*004a*/ 	.short	(.L_171 - .L_170)
.L_170:
        /*004c*/ 	.word	0x00000000
        /*0050*/ 	.short	0x0001
        /*0052*/ 	.short	0x0008
        /*0054*/ 	.byte	0x00, 0xf5, 0x21, 0x00


	//----- nvinfo : EIATTR_KPARAM_INFO
	.align		4
.L_171:
        /*0058*/ 	.byte	0x04, 0x17
        /*005a*/ 	.short	(.L_173 - .L_172)
.L_172:
        /*005c*/ 	.word	0x00000000
        /*0060*/ 	.short	0x0000
        /*0062*/ 	.short	0x0000
        /*0064*/ 	.byte	0x00, 0xf5, 0x21, 0x00


	//----- nvinfo : EIATTR_SPARSE_MMA_MASK
	.align		4
.L_173:
        /*0068*/ 	.byte	0x03, 0x50
        /*006a*/ 	.short	0x0000


	//----- nvinfo : EIATTR_MAXREG_COUNT
	.align		4
        /*006c*/ 	.byte	0x03, 0x1b
        /*006e*/ 	.short	0x00ff


	//----- nvinfo : EIATTR_MERCURY_ISA_VERSION
	.align		4
        /*0070*/ 	.byte	0x03, 0x5f
        /*0072*/ 	.short	0x0101


	//----- nvinfo : EIATTR_VRC_CTA_INIT_COUNT
	.align		4
        /*0074*/ 	.byte	0x02, 0x4a
	.zero		1
	.zero		1


	//----- nvinfo : EIATTR_EXIT_INSTR_OFFSETS
	.align		4
        /*0078*/ 	.byte	0x04, 0x1c
        /*007a*/ 	.short	(.L_175 - .L_174)


	//   ....[0]....
.L_174:
        /*007c*/ 	.word	0x000000d0


	//   ....[1]....
        /*0080*/ 	.word	0x000008f0


	//----- nvinfo : EIATTR_CBANK_PARAM_SIZE
	.align		4
.L_175:
        /*0084*/ 	.byte	0x03, 0x19
        /*0086*/ 	.short	0x0024


	//----- nvinfo : EIATTR_PARAM_CBANK
	.align		4
        /*0088*/ 	.byte	0x04, 0x0a
        /*008a*/ 	.short	(.L_177 - .L_176)
	.align		4
.L_176:
        /*008c*/ 	.word	index@(.nv.constant0.matrixMulKernel)
        /*0090*/ 	.short	0x0380
        /*0092*/ 	.short	0x0024


	//----- nvinfo : EIATTR_SW_WAR
	.align		4
.L_177:
        /*0094*/ 	.byte	0x04, 0x36
        /*0096*/ 	.short	(.L_179 - .L_178)
.L_178:
        /*0098*/ 	.word	0x00000008
.L_179:


//--------------------- .nv.callgraph             --------------------------
	.section	.nv.callgraph,"",@"SHT_CUDA_CALLGRAPH"
	.align	4
	.sectionentsize	8
	.align		4
        /*0000*/ 	.word	0x00000000
	.align		4
        /*0004*/ 	.word	0xffffffff
	.align		4
        /*0008*/ 	.word	0x00000000
	.align		4
        /*000c*/ 	.word	0xfffffffe
	.align		4
        /*0010*/ 	.word	0x00000000
	.align		4
        /*0014*/ 	.word	0xfffffffd
	.align		4
        /*0018*/ 	.word	0x00000000
	.align		4
        /*001c*/ 	.word	0xfffffffc


//--------------------- .text.thresholdKernel     --------------------------
	.section	.text.thresholdKernel,"ax",@progbits
	.align	128
        .global         thresholdKernel
        .type           thresholdKernel,@function
        .size           thresholdKernel,(.L_x_40 - thresholdKernel)
        .other          thresholdKernel,@"STO_CUDA_ENTRY STV_DEFAULT"
thresholdKernel:
.text.thresholdKernel:
[----:B------:R-:W-:Y:S01]  /*0000*/  LDC R1, c[0x0][0x37c] ;  /* 0x0000df00ff017b82 */ /* 0x000fe20000000800 */
[----:B------:R-:W0:Y:S07]  /*0010*/  S2R R0, SR_TID.X ;  /* 0x0000000000007919 */ /* 0x000e2e0000002100 */
[----:B------:R-:W0:Y:S01]  /*0020*/  S2UR UR4, SR_CTAID.X ;  /* 0x00000000000479c3 */ /* 0x000e220000002500 */
[----:B------:R-:W1:Y:S07]  /*0030*/  LDCU UR5, c[0x0][0x390] ;  /* 0x00007200ff0577ac */ /* 0x000e6e0008000800 */
[----:B------:R-:W0:Y:S02]  /*0040*/  LDC R9, c[0x0][0x360] ;  /* 0x0000d800ff097b82 */ /* 0x000e240000000800 */
[----:B0-----:R-:W-:-:S05]  /*0050*/  IMAD R9, R9, UR4, R0 ;  /* 0x0000000409097c24 */ /* 0x001fca000f8e0200 */
[----:B-1----:R-:W-:-:S13]  /*0060*/  ISETP.GE.AND P0, PT, R9, UR5, PT ;  /* 0x0000000509007c0c */ /* 0x002fda000bf06270 */
[----:B------:R-:W-:Y:S05]  /*0070*/  @P0 EXIT ;  /* 0x000000000000094d */ /* 0x000fea0003800000 */
[----:B------:R-:W0:Y:S01]  /*0080*/  LDC.64 R2, c[0x0][0x380] ;  /* 0x0000e000ff027b82 */ /* 0x000e220000000a00 */
[----:B------:R-:W1:Y:S07]  /*0090*/  LDCU.64 UR4, c[0x0][0x358] ;  /* 0x00006b00ff0477ac */ /* 0x000e6e0008000a00 */
[----:B------:R-:W2:Y:S01]  /*00a0*/  LDC.64 R4, c[0x0][0x388] ;  /* 0x0000e200ff047b82 */ /* 0x000ea20000000a00 */
[----:B0-----:R-:W-:-:S06]  /*00b0*/  IMAD.WIDE R2, R9, 0x8, R2 ;  /* 0x0000000809027825 */ /* 0x001fcc00078e0202 */
[----:B-1----:R-:W3:Y:S01]  /*00c0*/  LDG.E.64 R2, desc[UR4][R2.64] ;  /* 0x0000000402027981 */ /* 0x002ee2000c1e1b00 */
[----:B------:R-:W-:Y:S01]  /*00d0*/  MOV R6, RZ ;  /* 0x000000ff00067202 */ /* 0x000fe20000000f00 */
[----:B--2---:R-:W-:Y:S01]  /*00e0*/  IMAD.WIDE R4, R9, 0x8, R4 ;  /* 0x0000000809047825 */ /* 0x004fe200078e0204 */
[----:B---3--:R-:W-:-:S06]  /*00f0*/  DSETP.GE.AND P0, PT, R2, 0.5, PT ;  /* 0x3fe000000200742a */ /* 0x008fcc0003f06000 */
[----:B------:R-:W-:-:S05]  /*0100*/  FSEL R7, RZ, 1.875, !P0 ;  /* 0x3ff00000ff077808 */ /* 0x000fca0004000000 */
[----:B------:R-:W-:Y:S01]  /*0110*/  STG.E.64 desc[UR4][R4.64], R6 ;  /* 0x0000000604007986 */ /* 0x000fe2000c101b04 */
[----:B------:R-:W-:Y:S05]  /*0120*/  EXIT ;  /* 0x000000000000794d */ /* 0x000fea0003800000 */
.L_x_0:
[----:B------:R-:W-:-:S00]  /*0130*/  BRA `(.L_x_0) ;  /* 0xfffffffc00fc7947 */ /* 0x000fc0000383ffff */
[----:B------:R-:W-:-:S00]  /*0140*/  NOP ;  /* 0x0000000000007918 */ /* 0x000fc00000000000 */
        /* <DEDUP_REMOVED lines=11> */
.L_x_40:


//--------------------- .text.sigmoidKernel       --------------------------
	.section	.text.sigmoidKernel,"ax",@progbits
	.align	128
        .global         sigmoidKernel
        .type           sigmoidKernel,@function
        .size           sigmoidKernel,(.L_x_39 - sigmoidKernel)
        .other          sigmoidKernel,@"STO_CUDA_ENTRY STV_DEFAULT"
sigmoidKernel:
.text.sigmoidKernel:
        /* <DEDUP_REMOVED lines=9> */
[----:B------:R-:W1:Y:S01]  /*0090*/  LDCU.64 UR4, c[0x0][0x358] ;  /* 0x00006b00ff0477ac */ /* 0x000e620008000a00 */
[----:B0-----:R-:W-:-:S06]  /*00a0*/  IMAD.WIDE R2, R0, 0x8, R2 ;  /* 0x0000000800027825 */ /* 0x001fcc00078e0202 */
[----:B-1----:R-:W2:Y:S01]  /*00b0*/  LDG.E.64 R2, desc[UR4][R2.64] ;  /* 0x0000000402027981 */ /* 0x002ea2000c1e1b00 */
[----:B------:R-:W-:Y:S01]  /*00c0*/  IMAD.MOV.U32 R6, RZ, RZ, 0x80000 ;  /* 0x00080000ff067424 */ /* 0x000fe200078e00ff */
[----:B--2---:R-:W-:Y:S01]  /*00d0*/  DSETP.MIN.AND P0, P1, R2, 40, PT ;  /* 0x404400000200742a */ /* 0x004fe20003900000 */
[----:B------:R-:W-:-:S05]  /*00e0*/  IMAD.MOV.U32 R4, RZ, RZ, R3 ;  /* 0x000000ffff047224 */ /* 0x000fca00078e0003 */
[----:B------:R-:W-:Y:S02]  /*00f0*/  FSEL R5, R4, 3.0625, P0 ;  /* 0x4044000004057808 */ /* 0x000fe40000000000 */
[----:B------:R-:W-:-:S06]  /*0100*/  SEL R4, R2, RZ, P0 ;  /* 0x000000ff02047207 */ /* 0x000fcc0000000000 */
[----:B------:R-:W-:-:S05]  /*0110*/  @P1 LOP3.LUT R5, R6, 0x40440000, RZ, 0xfc, !PT ;  /* 0x4044000006051812 */ /* 0x000fca00078efcff */
[----:B------:R-:W-:Y:S01]  /*0120*/  IMAD.MOV.U32 R2, RZ, RZ, R5 ;  /* 0x000000ffff027224 */ /* 0x000fe200078e0005 */
[----:B------:R-:W-:-:S06]  /*0130*/  DSETP.MAX.AND P0, P1, R4, -40, PT ;  /* 0xc04400000400742a */ /* 0x000fcc000390f000 */
[----:B------:R-:W-:Y:S02]  /*0140*/  FSEL R3, R2, -3.0625, P0 ;  /* 0xc044000002037808 */ /* 0x000fe40000000000 */
[----:B------:R-:W-:-:S06]  /*0150*/  SEL R2, R4, RZ, P0 ;  /* 0x000000ff04027207 */ /* 0x000fcc0000000000 */
[----:B------:R-:W-:-:S06]  /*0160*/  @P1 LOP3.LUT R3, R6, 0xc0440000, RZ, 0xfc, !PT ;  /* 0xc044000006031812 */ /* 0x000fcc00078efcff */
[----:B------:R-:W-:-:S14]  /*0170*/  DSETP.GE.AND P0, PT, R2, RZ, PT ;  /* 0x000000ff0200722a */ /* 0x000fdc0003f06000 */
[----:B------:R-:W-:Y:S05]  /*0180*/  @!P0 BRA `(.L_x_1) ;  /* 0x0000000400408947 */ /* 0x000fea0003800000 */
[----:B------:R-:W-:Y:S01]  /*0190*/  IMAD.MOV.U32 R4, RZ, RZ, 0x652b82fe ;  /* 0x652b82feff047424 */ /* 0x000fe200078e00ff */
[----:B------:R-:W-:Y:S01]  /*01a0*/  UMOV UR6, 0xfefa39ef ;  /* 0xfefa39ef00067882 */ /* 0x000fe20000000000 */
[----:B------:R-:W-:Y:S01]  /*01b0*/  IMAD.MOV.U32 R5, RZ, RZ, 0x3ff71547 ;  /* 0x3ff71547ff057424 */ /* 0x000fe200078e00ff */
[----:B------:R-:W-:Y:S01]  /*01c0*/  UMOV UR7, 0x3fe62e42 ;  /* 0x3fe62e4200077882 */ /* 0x000fe20000000000 */
[----:B------:R-:W-:Y:S01]  /*01d0*/  DADD R10, -RZ, -R2 ;  /* 0x00000000ff0a7229 */ /* 0x000fe20000000902 */
[----:B------:R-:W-:Y:S03]  /*01e0*/  BSSY.RECONVERGENT B0, `(.L_x_2) ;  /* 0x0000036000007945 */ /* 0x000fe60003800200 */
[----:B------:R-:W-:-:S06]  /*01f0*/  DFMA R4, R2, -R4, 6.75539944105574400000e+15 ;  /* 0x433800000204742b */ /* 0x000fcc0000000804 */
[----:B------:R-:W-:Y:S02]  /*0200*/  FSETP.GEU.AND P0, PT, |R11|, 4.1917929649353027344, PT ;  /* 0x4086232b0b00780b */ /* 0x000fe40003f0e200 */
[----:B------:R-:W-:-:S08]  /*0210*/  DADD R6, R4, -6.75539944105574400000e+15 ;  /* 0xc338000004067429 */ /* 0x000fd00000000000 */
[----:B------:R-:W-:Y:S01]  /*0220*/  DFMA R8, R6, -UR6, -R2 ;  /* 0x8000000606087c2b */ /* 0x000fe20008000802 */
[----:B------:R-:W-:Y:S01]  /*0230*/  UMOV UR6, 0x3b39803f ;  /* 0x3b39803f00067882 */ /* 0x000fe20000000000 */
[----:B------:R-:W-:-:S06]  /*0240*/  UMOV UR7, 0x3c7abc9e ;  /* 0x3c7abc9e00077882 */ /* 0x000fcc0000000000 */
[----:B------:R-:W-:Y:S01]  /*0250*/  DFMA R6, R6, -UR6, R8 ;  /* 0x8000000606067c2b */ /* 0x000fe20008000008 */
[----:B------:R-:W-:Y:S01]  /*0260*/  UMOV UR6, 0x69ce2bdf ;  /* 0x69ce2bdf00067882 */ /* 0x000fe20000000000 */
[----:B------:R-:W-:Y:S01]  /*0270*/  IMAD.MOV.U32 R8, RZ, RZ, -0x35dec16 ;  /* 0xfca213eaff087424 */ /* 0x000fe200078e00ff */
[----:B------:R-:W-:Y:S01]  /*0280*/  UMOV UR7, 0x3e5ade15 ;  /* 0x3e5ade1500077882 */ /* 0x000fe20000000000 */
[----:B------:R-:W-:-:S06]  /*0290*/  IMAD.MOV.U32 R9, RZ, RZ, 0x3e928af3 ;  /* 0x3e928af3ff097424 */ /* 0x000fcc00078e00ff */
[----:B------:R-:W-:Y:S01]  /*02a0*/  DFMA R8, R6, UR6, R8 ;  /* 0x0000000606087c2b */ /* 0x000fe20008000008 */
[----:B------:R-:W-:Y:S01]  /*02b0*/  UMOV UR6, 0x62401315 ;  /* 0x6240131500067882 */ /* 0x000fe20000000000 */
[----:B------:R-:W-:-:S06]  /*02c0*/  UMOV UR7, 0x3ec71dee ;  /* 0x3ec71dee00077882 */ /* 0x000fcc0000000000 */
[----:B------:R-:W-:Y:S01]  /*02d0*/  DFMA R8, R6, R8, UR6 ;  /* 0x0000000606087e2b */ /* 0x000fe20008000008 */
        /* <DEDUP_REMOVED lines=20> */
[----:B------:R-:W-:-:S08]  /*0420*/  DFMA R8, R6, R8, UR6 ;  /* 0x0000000606087e2b */ /* 0x000fd00008000008 */
[----:B------:R-:W-:-:S08]  /*0430*/  DFMA R8, R6, R8, 1 ;  /* 0x3ff000000608742b */ /* 0x000fd00000000008 */
[----:B------:R-:W-:-:S10]  /*0440*/  DFMA R8, R6, R8, 1 ;  /* 0x3ff000000608742b */ /* 0x000fd40000000008 */
[----:B------:R-:W-:Y:S02]  /*0450*/  IMAD R7, R4, 0x100000, R9 ;  /* 0x0010000004077824 */ /* 0x000fe400078e0209 */
[----:B------:R-:W-:Y:S01]  /*0460*/  IMAD.MOV.U32 R6, RZ, RZ, R8 ;  /* 0x000000ffff067224 */ /* 0x000fe200078e0008 */
[----:B------:R-:W-:Y:S06]  /*0470*/  @!P0 BRA `(.L_x_3) ;  /* 0x0000000000308947 */ /* 0x000fec0003800000 */
[----:B------:R-:W-:Y:S01]  /*0480*/  FSETP.GEU.AND P1, PT, |R11|, 4.2275390625, PT ;  /* 0x408748000b00780b */ /* 0x000fe20003f2e200 */
[C---:B------:R-:W-:Y:S02]  /*0490*/  DADD R6, -R2.reuse, +INF ;  /* 0x7ff0000002067429 */ /* 0x040fe40000000100 */
[----:B------:R-:W-:-:S08]  /*04a0*/  DSETP.GT.AND P0, PT, R2, RZ, PT ;  /* 0x000000ff0200722a */ /* 0x000fd00003f04000 */
[----:B------:R-:W-:Y:S02]  /*04b0*/  FSEL R6, R6, RZ, !P0 ;  /* 0x000000ff06067208 */ /* 0x000fe40004000000 */
[----:B------:R-:W-:Y:S02]  /*04c0*/  @!P1 LEA.HI R5, R4, R4, RZ, 0x1 ;  /* 0x0000000404059211 */ /* 0x000fe400078f08ff */
[----:B------:R-:W-:Y:S02]  /*04d0*/  FSEL R7, R7, RZ, !P0 ;  /* 0x000000ff07077208 */ /* 0x000fe40004000000 */
[----:B------:R-:W-:-:S05]  /*04e0*/  @!P1 SHF.R.S32.HI R5, RZ, 0x1, R5 ;  /* 0x00000001ff059819 */ /* 0x000fca0000011405 */
[----:B------:R-:W-:Y:S02]  /*04f0*/  @!P1 IMAD.IADD R2, R4, 0x1, -R5 ;  /* 0x0000000104029824 */ /* 0x000fe400078e0a05 */
[----:B------:R-:W-:-:S03]  /*0500*/  @!P1 IMAD R9, R5, 0x100000, R9 ;  /* 0x0010000005099824 */ /* 0x000fc600078e0209 */
[----:B------:R-:W-:Y:S01]  /*0510*/  @!P1 LEA R3, R2, 0x3ff00000, 0x14 ;  /* 0x3ff0000002039811 */ /* 0x000fe200078ea0ff */
[----:B------:R-:W-:-:S06]  /*0520*/  @!P1 IMAD.MOV.U32 R2, RZ, RZ, RZ ;  /* 0x000000ffff029224 */ /* 0x000fcc00078e00ff */
[----:B------:R-:W-:-:S11]  /*0530*/  @!P1 DMUL R6, R8, R2 ;  /* 0x0000000208069228 */ /* 0x000fd60000000000 */
.L_x_3:
[----:B------:R-:W-:Y:S05]  /*0540*/  BSYNC.RECONVERGENT B0 ;  /* 0x0000000000007941 */ /* 0x000fea0003800200 */
.L_x_2:
[----:B------:R-:W-:Y:S01]  /*0550*/  DADD R8, R6, 1 ;  /* 0x3ff0000006087429 */ /* 0x000fe20000000000 */
[----:B------:R-:W-:Y:S05]  /*0560*/  BSSY.RECONVERGENT B0, `(.L_x_4) ;  /* 0x000000e000007945 */ /* 0x000fea0003800200 */
[----:B------:R-:W0:Y:S04]  /*0570*/  MUFU.RCP64H R3, R9 ;  /* 0x0000000900037308 */ /* 0x000e280000001800 */
[----:B------:R-:W-:-:S05]  /*0580*/  VIADD R2, R9, 0x300402 ;  /* 0x0030040209027836 */ /* 0x000fca0000000000 */
[----:B------:R-:W-:Y:S01]  /*0590*/  FSETP.GEU.AND P0, PT, |R2|, 5.8789094863358348022e-39, PT ;  /* 0x004004020200780b */ /* 0x000fe20003f0e200 */
[----:B0-----:R-:W-:-:S08]  /*05a0*/  DFMA R4, -R8, R2, 1 ;  /* 0x3ff000000804742b */ /* 0x001fd00000000102 */
[----:B------:R-:W-:-:S08]  /*05b0*/  DFMA R4, R4, R4, R4 ;  /* 0x000000040404722b */ /* 0x000fd00000000004 */
[----:B------:R-:W-:-:S08]  /*05c0*/  DFMA R4, R2, R4, R2 ;  /* 0x000000040204722b */ /* 0x000fd00000000002 */
[----:B------:R-:W-:-:S08]  /*05d0*/  DFMA R6, -R8, R4, 1 ;  /* 0x3ff000000806742b */ /* 0x000fd00000000104 */
[----:B------:R-:W-:Y:S01]  /*05e0*/  DFMA R4, R4, R6, R4 ;  /* 0x000000060404722b */ /* 0x000fe20000000004 */
[----:B------:R-:W-:Y:S10]  /*05f0*/  @P0 BRA `(.L_x_5) ;  /* 0x0000000000100947 */ /* 0x000ff40003800000 */
[----:B------:R-:W-:-:S05]  /*0600*/  LOP3.LUT R2, R9, 0x7fffffff, RZ, 0xc0, !PT ;  /* 0x7fffffff09027812 */ /* 0x000fca00078ec0ff */
[----:B------:R-:W-:Y:S01]  /*0610*/  VIADD R3, R2, 0xfff00000 ;  /* 0xfff0000002037836 */ /* 0x000fe20000000000 */
[----:B------:R-:W-:-:S07]  /*0620*/  MOV R2, 0x640 ;  /* 0x0000064000027802 */ /* 0x000fce0000000f00 */
[----:B------:R-:W-:Y:S05]  /*0630*/  CALL.REL.NOINC `($__internal_0_$__cuda_sm20_dblrcp_rn_slowpath_v3) ;  /* 0x0000000400587944 */ /* 0x000fea0003c00000 */
.L_x_5:
[----:B------:R-:W-:Y:S05]  /*0640*/  BSYNC.RECONVERGENT B0 ;  /* 0x0000000000007941 */ /* 0x000fea0003800200 */
.L_x_4:
[----:B------:R-:W0:Y:S02]  /*0650*/  LDC.64 R2, c[0x0][0x388] ;  /* 0x0000e200ff027b82 */ /* 0x000e240000000a00 */
[----:B0-----:R-:W-:-:S05]  /*0660*/  IMAD.WIDE R2, R0, 0x8, R2 ;  /* 0x0000000800027825 */ /* 0x001fca00078e0202 */
[----:B------:R-:W-:Y:S01]  /*0670*/  STG.E.64 desc[UR4][R2.64], R4 ;  /* 0x0000000402007986 */ /* 0x000fe2000c101b04 */
[----:B------:R-:W-:Y:S05]  /*0680*/  EXIT ;  /* 0x000000000000794d */ /* 0x000fea0003800000 */
.L_x_1:
[----:B------:R-:W-:Y:S01]  /*0690*/  IMAD.MOV.U32 R4, RZ, RZ, 0x652b82fe ;  /* 0x652b82feff047424 */ /* 0x000fe200078e00ff */
[----:B------:R-:W-:Y:S01]  /*06a0*/  UMOV UR6, 0xfefa39ef ;  /* 0xfefa39ef00067882 */ /* 0x000fe20000000000 */
[----:B------:R-:W-:Y:S01]  /*06b0*/  IMAD.MOV.U32 R5, RZ, RZ, 0x3ff71547 ;  /* 0x3ff71547ff057424 */ /* 0x000fe200078e00ff */
[----:B------:R-:W-:Y:S01]  /*06c0*/  UMOV UR7, 0x3fe62e42 ;  /* 0x3fe62e4200077882 */ /* 0x000fe20000000000 */
[----:B------:R-:W-:Y:S01]  /*06d0*/  FSETP.GEU.AND P0, PT, |R3|, 4.1917929649353027344, PT ;  /* 0x4086232b0300780b */ /* 0x000fe20003f0e200 */
[----:B------:R-:W-:Y:S03]  /*06e0*/  BSSY.RECONVERGENT B0, `(.L_x_6) ;  /* 0x0000032000007945 */ /* 0x000fe60003800200 */
[----:B------:R-:W-:-:S08]  /*06f0*/  DFMA R4, R2, R4, 6.75539944105574400000e+15 ;  /* 0x433800000204742b */ /* 0x000fd00000000004 */
[----:B------:R-:W-:-:S08]  /*0700*/  DADD R6, R4, -6.75539944105574400000e+15 ;  /* 0xc338000004067429 */ /* 0x000fd00000000000 */
[----:B------:R-:W-:Y:S01]  /*0710*/  DFMA R8, R6, -UR6, R2 ;  /* 0x8000000606087c2b */ /* 0x000fe20008000002 */
        /* <DEDUP_REMOVED lines=37> */
[----:B------:R-:W-:Y:S02]  /*0970*/  FSETP.GEU.AND P0, PT, |R3|, 4.2275390625, PT ;  /* 0x408748000300780b */ /* 0x000fe40003f0e200 */
[----:B------:R-:W-:-:S11]  /*0980*/  CS2R R6, SRZ ;  /* 0x0000000000067805 */ /* 0x000fd6000001ff00 */
[----:B------:R-:W-:-:S04]  /*0990*/  @!P0 LEA.HI R2, R4, R4, RZ, 0x1 ;  /* 0x0000000404028211 */ /* 0x000fc800078f08ff */
[----:B------:R-:W-:-:S05]  /*09a0*/  @!P0 SHF.R.S32.HI R3, RZ, 0x1, R2 ;  /* 0x00000001ff038819 */ /* 0x000fca0000011402 */
[----:B------:R-:W-:Y:S02]  /*09b0*/  @!P0 IMAD.IADD R2, R4, 0x1, -R3 ;  /* 0x0000000104028824 */ /* 0x000fe400078e0a03 */
[----:B------:R-:W-:-:S03]  /*09c0*/  @!P0 IMAD R9, R3, 0x100000, R9 ;  /* 0x0010000003098824 */ /* 0x000fc600078e0209 */
[----:B------:R-:W-:Y:S01]  /*09d0*/  @!P0 LEA R3, R2, 0x3ff00000, 0x14 ;  /* 0x3ff0000002038811 */ /* 0x000fe200078ea0ff */
[----:B------:R-:W-:-:S06]  /*09e0*/  @!P0 IMAD.MOV.U32 R2, RZ, RZ, RZ ;  /* 0x000000ffff028224 */ /* 0x000fcc00078e00ff */
[----:B------:R-:W-:-:S11]  /*09f0*/  @!P0 DMUL R6, R8, R2 ;  /* 0x0000000208068228 */ /* 0x000fd60000000000 */
.L_x_7:
[----:B------:R-:W-:Y:S05]  /*0a00*/  BSYNC.RECONVERGENT B0 ;  /* 0x0000000000007941 */ /* 0x000fea0003800200 */
.L_x_6:
[----:B------:R-:W-:Y:S01]  /*0a10*/  DADD R8, R6, 1 ;  /* 0x3ff0000006087429 */ /* 0x000fe20000000000 */
[----:B------:R-:W-:Y:S01]  /*0a20*/  IMAD.MOV.U32 R2, RZ, RZ, 0x1 ;  /* 0x00000001ff027424 */ /* 0x000fe200078e00ff */
[----:B------:R-:W-:Y:S01]  /*0a30*/  FSETP.GEU.AND P1, PT, |R7|, 6.5827683646048100446e-37, PT ;  /* 0x036000000700780b */ /* 0x000fe20003f2e200 */
[----:B------:R-:W-:Y:S03]  /*0a40*/  BSSY.RECONVERGENT B0, `(.L_x_8) ;  /* 0x0000011000007945 */ /* 0x000fe60003800200 */
[----:B------:R-:W0:Y:S02]  /*0a50*/  MUFU.RCP64H R3, R9 ;  /* 0x0000000900037308 */ /* 0x000e240000001800 */
[----:B0-----:R-:W-:-:S08]  /*0a60*/  DFMA R4, -R8, R2, 1 ;  /* 0x3ff000000804742b */ /* 0x001fd00000000102 */
[----:B------:R-:W-:-:S08]  /*0a70*/  DFMA R4, R4, R4, R4 ;  /* 0x000000040404722b */ /* 0x000fd00000000004 */
[----:B------:R-:W-:-:S08]  /*0a80*/  DFMA R4, R2, R4, R2 ;  /* 0x000000040204722b */ /* 0x000fd00000000002 */
[----:B------:R-:W-:-:S08]  /*0a90*/  DFMA R2, -R8, R4, 1 ;  /* 0x3ff000000802742b */ /* 0x000fd00000000104 */
[----:B------:R-:W-:-:S08]  /*0aa0*/  DFMA R2, R4, R2, R4 ;  /* 0x000000020402722b */ /* 0x000fd00000000004 */
[----:B------:R-:W-:-:S08]  /*0ab0*/  DMUL R4, R2, R6 ;  /* 0x0000000602047228 */ /* 0x000fd00000000000 */
[----:B------:R-:W-:-:S08]  /*0ac0*/  DFMA R10, -R8, R4, R6 ;  /* 0x00000004080a722b */ /* 0x000fd00000000106 */
[----:B------:R-:W-:-:S10]  /*0ad0*/  DFMA R2, R2, R10, R4 ;  /* 0x0000000a0202722b */ /* 0x000fd40000000004 */
[----:B------:R-:W-:-:S05]  /*0ae0*/  FFMA R4, RZ, R9, R3 ;  /* 0x00000009ff047223 */ /* 0x000fca0000000003 */
[----:B------:R-:W-:-:S13]  /*0af0*/  FSETP.GT.AND P0, PT, |R4|, 1.469367938527859385e-39, PT ;  /* 0x001000000400780b */ /* 0x000fda0003f04200 */
[----:B------:R-:W-:Y:S05]  /*0b00*/  @P0 BRA P1, `(.L_x_9) ;  /* 0x0000000000100947 */ /* 0x000fea0000800000 */
[----:B------:R-:W-:Y:S01]  /*0b10*/  IMAD.MOV.U32 R4, RZ, RZ, R6 ;  /* 0x000000ffff047224 */ /* 0x000fe200078e0006 */
[----:B------:R-:W-:Y:S01]  /*0b20*/  MOV R10, 0xb50 ;  /* 0x00000b50000a7802 */ /* 0x000fe20000000f00 */
[----:B------:R-:W-:-:S07]  /*0b30*/  IMAD.MOV.U32 R5, RZ, RZ, R7 ;  /* 0x000000ffff057224 */ /* 0x000fce00078e0007 */
[----:B------:R-:W-:Y:S05]  /*0b40*/  CALL.REL.NOINC `($__internal_1_$__cuda_sm20_div_rn_f64_full) ;  /* 0x0000000000c47944 */ /* 0x000fea0003c00000 */
.L_x_9:
[----:B------:R-:W-:Y:S05]  /*0b50*/  BSYNC.RECONVERGENT B0 ;  /* 0x0000000000007941 */ /* 0x000fea0003800200 */
.L_x_8:
[----:B------:R-:W0:Y:S02]  /*0b60*/  LDC.64 R4, c[0x0][0x388] ;  /* 0x0000e200ff047b82 */ /* 0x000e240000000a00 */
[----:B0-----:R-:W-:-:S05]  /*0b70*/  IMAD.WIDE R4, R0, 0x8, R4 ;  /* 0x0000000800047825 */ /* 0x001fca00078e0204 */
[----:B------:R-:W-:Y:S01]  /*0b80*/  STG.E.64 desc[UR4][R4.64], R2 ;  /* 0x0000000204007986 */ /* 0x000fe2000c101b04 */
[----:B------:R-:W-:Y:S05]  /*0b90*/  EXIT ;  /* 0x000000000000794d */ /* 0x000fea0003800000 */
        .weak           $__internal_0_$__cuda_sm20_dblrcp_rn_slowpath_v3
        .type           $__internal_0_$__cuda_sm20_dblrcp_rn_slowpath_v3,@function
        .size           $__internal_0_$__cuda_sm20_dblrcp_rn_slowpath_v3,($__internal_1_$__cuda_sm20_div_rn_f64_full - $__internal_0_$__cuda_sm20_dblrcp_rn_slowpath_v3)
$__internal_0_$__cuda_sm20_dblrcp_rn_slowpath_v3:
[----:B------:R-:W-:Y:S01]  /*0ba0*/  IMAD.MOV.U32 R4, RZ, RZ, R8 ;  /* 0x000000ffff047224 */ /* 0x000fe200078e0008 */
[----:B------:R-:W-:Y:S01]  /*0bb0*/  BSSY.RECONVERGENT B1, `(.L_x_10) ;  /* 0x0000026000017945 */ /* 0x000fe20003800200 */
[----:B------:R-:W-:-:S06]  /*0bc0*/  IMAD.MOV.U32 R5, RZ, RZ, R9 ;  /* 0x000000ffff057224 */ /* 0x000fcc00078e0009 */
[----:B------:R-:W-:-:S14]  /*0bd0*/  DSETP.GTU.AND P0, PT, |R4|, +INF , PT ;  /* 0x7ff000000400742a */ /* 0x000fdc0003f0c200 */
[----:B------:R-:W-:Y:S05]  /*0be0*/  @P0 BRA `(.L_x_11) ;  /* 0x0000000000800947 */ /* 0x000fea0003800000 */
[----:B------:R-:W-:-:S05]  /*0bf0*/  LOP3.LUT R8, R9, 0x7fffffff, RZ, 0xc0, !PT ;  /* 0x7fffffff09087812 */ /* 0x000fca00078ec0ff */
[----:B------:R-:W-:-:S05]  /*0c00*/  VIADD R6, R8, 0xffffffff ;  /* 0xffffffff08067836 */ /* 0x000fca0000000000 */
[----:B------:R-:W-:-:S13]  /*0c10*/  ISETP.GE.U32.AND P0, PT, R6, 0x7fefffff, PT ;  /* 0x7fefffff0600780c */ /* 0x000fda0003f06070 */
[----:B------:R-:W-:Y:S01]  /*0c20*/  @P0 LOP3.LUT R7, R5, 0x7ff00000, RZ, 0x3c, !PT ;  /* 0x7ff0000005070812 */ /* 0x000fe200078e3cff */
[----:B------:R-:W-:Y:S01]  /*0c30*/  @P0 IMAD.MOV.U32 R6, RZ, RZ, RZ ;  /* 0x000000ffff060224 */ /* 0x000fe200078e00ff */
[----:B------:R-:W-:Y:S06]  /*0c40*/  @P0 BRA `(.L_x_12) ;  /* 0x0000000000700947 */ /* 0x000fec0003800000 */
[----:B------:R-:W-:-:S13]  /*0c50*/  ISETP.GE.U32.AND P0, PT, R8, 0x1000001, PT ;  /* 0x010000010800780c */ /* 0x000fda0003f06070 */
[----:B------:R-:W-:Y:S05]  /*0c60*/  @!P0 BRA `(.L_x_13) ;  /* 0x0000000000388947 */ /* 0x000fea0003800000 */
[----:B------:R-:W-:Y:S02]  /*0c70*/  VIADD R7, R5, 0xc0200000 ;  /* 0xc020000005077836 */ /* 0x000fe40000000000 */
[----:B------:R-:W-:Y:S02]  /*0c80*/  IMAD.MOV.U32 R6, RZ, RZ, R4 ;  /* 0x000000ffff067224 */ /* 0x000fe400078e0004 */
[----:B------:R-:W0:Y:S01]  /*0c90*/  MUFU.RCP64H R9, R7 ;  /* 0x0000000700097308 */ /* 0x000e220000001800 */
[----:B------:R-:W-:-:S06]  /*0ca0*/  IMAD.MOV.U32 R8, RZ, RZ, R3 ;  /* 0x000000ffff087224 */ /* 0x000fcc00078e0003 */
[----:B0-----:R-:W-:-:S08]  /*0cb0*/  DFMA R10, -R6, R8, 1 ;  /* 0x3ff00000060a742b */ /* 0x001fd00000000108 */
[----:B------:R-:W-:-:S08]  /*0cc0*/  DFMA R10, R10, R10, R10 ;  /* 0x0000000a0a0a722b */ /* 0x000fd0000000000a */
[----:B------:R-:W-:-:S08]  /*0cd0*/  DFMA R10, R8, R10, R8 ;  /* 0x0000000a080a722b */ /* 0x000fd00000000008 */
[----:B------:R-:W-:-:S08]  /*0ce0*/  DFMA R8, -R6, R10, 1 ;  /* 0x3ff000000608742b */ /* 0x000fd0000000010a */
[----:B------:R-:W-:-:S08]  /*0cf0*/  DFMA R8, R10, R8, R10 ;  /* 0x000000080a08722b */ /* 0x000fd0000000000a */
[----:B------:R-:W-:-:S08]  /*0d00*/  DMUL R8, R8, 2.2250738585072013831e-308 ;  /* 0x0010000008087828 */ /* 0x000fd00000000000 */
[----:B------:R-:W-:-:S08]  /*0d10*/  DFMA R4, -R4, R8, 1 ;  /* 0x3ff000000404742b */ /* 0x000fd00000000108 */
[----:B------:R-:W-:-:S08]  /*0d20*/  DFMA R4, R4, R4, R4 ;  /* 0x000000040404722b */ /* 0x000fd00000000004 */
[----:B------:R-:W-:Y:S01]  /*0d30*/  DFMA R6, R8, R4, R8 ;  /* 0x000000040806722b */ /* 0x000fe20000000008 */
[----:B------:R-:W-:Y:S10]  /*0d40*/  BRA `(.L_x_12) ;  /* 0x0000000000307947 */ /* 0x000ff40003800000 */
.L_x_13:
[----:B------:R-:W-:Y:S01]  /*0d50*/  DMUL R4, R4, 8.11296384146066816958e+31 ;  /* 0x4690000004047828 */ /* 0x000fe20000000000 */
[----:B------:R-:W-:-:S05]  /*0d60*/  IMAD.MOV.U32 R6, RZ, RZ, R3 ;  /* 0x000000ffff067224 */ /* 0x000fca00078e0003 */
[----:B------:R-:W0:Y:S02]  /*0d70*/  MUFU.RCP64H R7, R5 ;  /* 0x0000000500077308 */ /* 0x000e240000001800 */
[----:B0-----:R-:W-:-:S08]  /*0d80*/  DFMA R8, -R4, R6, 1 ;  /* 0x3ff000000408742b */ /* 0x001fd00000000106 */
[----:B------:R-:W-:-:S08]  /*0d90*/  DFMA R8, R8, R8, R8 ;  /* 0x000000080808722b */ /* 0x000fd00000000008 */
[----:B------:R-:W-:-:S08]  /*0da0*/  DFMA R8, R6, R8, R6 ;  /* 0x000000080608722b */ /* 0x000fd00000000006 */
[----:B------:R-:W-:-:S08]  /*0db0*/  DFMA R6, -R4, R8, 1 ;  /* 0x3ff000000406742b */ /* 0x000fd00000000108 */
[----:B------:R-:W-:-:S08]  /*0dc0*/  DFMA R6, R8, R6, R8 ;  /* 0x000000060806722b */ /* 0x000fd00000000008 */
[----:B------:R-:W-:Y:S01]  /*0dd0*/  DMUL R6, R6, 8.11296384146066816958e+31 ;  /* 0x4690000006067828 */ /* 0x000fe20000000000 */
[----:B------:R-:W-:Y:S10]  /*0de0*/  BRA `(.L_x_12) ;  /* 0x0000000000087947 */ /* 0x000ff40003800000 */
.L_x_11:
[----:B------:R-:W-:Y:S01]  /*0df0*/  LOP3.LUT R7, R5, 0x80000, RZ, 0xfc, !PT ;  /* 0x0008000005077812 */ /* 0x000fe200078efcff */
[----:B------:R-:W-:-:S07]  /*0e00*/  IMAD.MOV.U32 R6, RZ, RZ, R4 ;  /* 0x000000ffff067224 */ /* 0x000fce00078e0004 */
.L_x_12:
[----:B------:R-:W-:Y:S05]  /*0e10*/  BSYNC.RECONVERGENT B1 ;  /* 0x0000000000017941 */ /* 0x000fea0003800200 */
.L_x_10:
[----:B------:R-:W-:Y:S02]  /*0e20*/  IMAD.MOV.U32 R3, RZ, RZ, 0x0 ;  /* 0x00000000ff037424 */ /* 0x000fe400078e00ff */
[----:B------:R-:W-:Y:S02]  /*0e30*/  IMAD.MOV.U32 R4, RZ, RZ, R6 ;  /* 0x000000ffff047224 */ /* 0x000fe400078e0006 */
[----:B------:R-:W-:Y:S01]  /*0e40*/  IMAD.MOV.U32 R5, RZ, RZ, R7 ;  /* 0x000000ffff057224 */ /* 0x000fe200078e0007 */
[----:B------:R-:W-:Y:S06]  /*0e50*/  RET.REL.NODEC R2 `(sigmoidKernel) ;  /* 0xfffffff002687950 */ /* 0x000fec0003c3ffff */
        .weak           $__internal_1_$__cuda_sm20_div_rn_f64_full
        .type           $__internal_1_$__cuda_sm20_div_rn_f64_full,@function
        .size           $__internal_1_$__cuda_sm20_div_rn_f64_full,(.L_x_39 - $__internal_1_$__cuda_sm20_div_rn_f64_full)
$__internal_1_$__cuda_sm20_div_rn_f64_full:
[C---:B------:R-:W-:Y:S01]  /*0e60*/  FSETP.GEU.AND P0, PT, |R9|.reuse, 1.469367938527859385e-39, PT ;  /* 0x001000000900780b */ /* 0x040fe20003f0e200 */
[--C-:B------:R-:W-:Y:S01]  /*0e70*/  IMAD.MOV.U32 R6, RZ, RZ, R8.reuse ;  /* 0x000000ffff067224 */ /* 0x100fe200078e0008 */
[----:B------:R-:W-:Y:S01]  /*0e80*/  LOP3.LUT R2, R9, 0x800fffff, RZ, 0xc0, !PT ;  /* 0x800fffff09027812 */ /* 0x000fe200078ec0ff */
[----:B------:R-:W-:Y:S01]  /*0e90*/  IMAD.MOV.U32 R7, RZ, RZ, R9 ;  /* 0x000000ffff077224 */ /* 0x000fe200078e0009 */
[C---:B------:R-:W-:Y:S01]  /*0ea0*/  FSETP.GEU.AND P2, PT, |R5|.reuse, 1.469367938527859385e-39, PT ;  /* 0x001000000500780b */ /* 0x040fe20003f4e200 */
[----:B------:R-:W-:Y:S01]  /*0eb0*/  IMAD.MOV.U32 R16, RZ, RZ, 0x1 ;  /* 0x00000001ff107424 */ /* 0x000fe200078e00ff */
[----:B------:R-:W-:Y:S01]  /*0ec0*/  LOP3.LUT R3, R2, 0x3ff00000, RZ, 0xfc, !PT ;  /* 0x3ff0000002037812 */ /* 0x000fe200078efcff */
[----:B------:R-:W-:Y:S01]  /*0ed0*/  IMAD.MOV.U32 R2, RZ, RZ, R8 ;  /* 0x000000ffff027224 */ /* 0x000fe200078e0008 */
[----:B------:R-:W-:Y:S01]  /*0ee0*/  LOP3.LUT R11, R5, 0x7ff00000, RZ, 0xc0, !PT ;  /* 0x7ff00000050b7812 */ /* 0x000fe200078ec0ff */
[----:B------:R-:W-:Y:S01]  /*0ef0*/  BSSY.RECONVERGENT B1, `(.L_x_14) ;  /* 0x0000051000017945 */ /* 0x000fe20003800200 */
[----:B------:R-:W-:-:S03]  /*0f00*/  LOP3.LUT R14, R9, 0x7ff00000, RZ, 0xc0, !PT ;  /* 0x7ff00000090e7812 */ /* 0x000fc600078ec0ff */
[----:B------:R-:W-:Y:S01]  /*0f10*/  @!P0 DMUL R2, R6, 8.98846567431157953865e+307 ;  /* 0x7fe0000006028828 */ /* 0x000fe20000000000 */
[----:B------:R-:W-:-:S03]  /*0f20*/  ISETP.GE.U32.AND P1, PT, R11, R14, PT ;  /* 0x0000000e0b00720c */ /* 0x000fc60003f26070 */
[----:B------:R-:W-:Y:S02]  /*0f30*/  @!P2 LOP3.LUT R8, R7, 0x7ff00000, RZ, 0xc0, !PT ;  /* 0x7ff000000708a812 */ /* 0x000fe400078ec0ff */
[----:B------:R-:W0:Y:S02]  /*0f40*/  MUFU.RCP64H R17, R3 ;  /* 0x0000000300117308 */ /* 0x000e240000001800 */
[----:B------:R-:W-:Y:S01]  /*0f50*/  @!P2 ISETP.GE.U32.AND P3, PT, R11, R8, PT ;  /* 0x000000080b00a20c */ /* 0x000fe20003f66070 */
[----:B------:R-:W-:Y:S01]  /*0f60*/  IMAD.MOV.U32 R8, RZ, RZ, R4 ;  /* 0x000000ffff087224 */ /* 0x000fe200078e0004 */
[----:B0-----:R-:W-:-:S08]  /*0f70*/  DFMA R12, R16, -R2, 1 ;  /* 0x3ff00000100c742b */ /* 0x001fd00000000802 */
[----:B------:R-:W-:Y:S01]  /*0f80*/  DFMA R18, R12, R12, R12 ;  /* 0x0000000c0c12722b */ /* 0x000fe2000000000c */
[----:B------:R-:W-:-:S05]  /*0f90*/  IMAD.MOV.U32 R12, RZ, RZ, 0x1ca00000 ;  /* 0x1ca00000ff0c7424 */ /* 0x000fca00078e00ff */
[C---:B------:R-:W-:Y:S02]  /*0fa0*/  @!P2 SEL R13, R12.reuse, 0x63400000, !P3 ;  /* 0x634000000c0da807 */ /* 0x040fe40005800000 */
[----:B------:R-:W-:Y:S01]  /*0fb0*/  DFMA R16, R16, R18, R16 ;  /* 0x000000121010722b */ /* 0x000fe20000000010 */
[----:B------:R-:W-:Y:S01]  /*0fc0*/  SEL R9, R12, 0x63400000, !P1 ;  /* 0x634000000c097807 */ /* 0x000fe20004800000 */
[----:B------:R-:W-:Y:S01]  /*0fd0*/  @!P2 IMAD.MOV.U32 R18, RZ, RZ, RZ ;  /* 0x000000ffff12a224 */ /* 0x000fe200078e00ff */
[--C-:B------:R-:W-:Y:S02]  /*0fe0*/  @!P2 LOP3.LUT R13, R13, 0x80000000, R5.reuse, 0xf8, !PT ;  /* 0x800000000d0da812 */ /* 0x100fe400078ef805 */
[----:B------:R-:W-:Y:S02]  /*0ff0*/  LOP3.LUT R9, R9, 0x800fffff, R5, 0xf8, !PT ;  /* 0x800fffff09097812 */ /* 0x000fe400078ef805 */
[----:B------:R-:W-:Y:S01]  /*1000*/  @!P2 LOP3.LUT R19, R13, 0x100000, RZ, 0xfc, !PT ;  /* 0x001000000d13a812 */ /* 0x000fe200078efcff */
[----:B------:R-:W-:-:S05]  /*1010*/  DFMA R20, R16, -R2, 1 ;  /* 0x3ff000001014742b */ /* 0x000fca0000000802 */
[----:B------:R-:W-:-:S03]  /*1020*/  @!P2 DFMA R8, R8, 2, -R18 ;  /* 0x400000000808a82b */ /* 0x000fc60000000812 */
[----:B------:R-:W-:Y:S01]  /*1030*/  DFMA R16, R16, R20, R16 ;  /* 0x000000141010722b */ /* 0x000fe20000000010 */
[----:B------:R-:W-:Y:S02]  /*1040*/  IMAD.MOV.U32 R21, RZ, RZ, R11 ;  /* 0x000000ffff157224 */ /* 0x000fe400078e000b */
[----:B------:R-:W-:Y:S01]  /*1050*/  IMAD.MOV.U32 R20, RZ, RZ, R14 ;  /* 0x000000ffff147224 */ /* 0x000fe200078e000e */
[----:B------:R-:W-:-:S03]  /*1060*/  @!P0 LOP3.LUT R20, R3, 0x7ff00000, RZ, 0xc0, !PT ;  /* 0x7ff0000003148812 */ /* 0x000fc600078ec0ff */
[----:B------:R-:W-:Y:S01]  /*1070*/  @!P2 LOP3.LUT R21, R9, 0x7ff00000, RZ, 0xc0, !PT ;  /* 0x7ff000000915a812 */ /* 0x000fe200078ec0ff */
[----:B------:R-:W-:Y:S01]  /*1080*/  DMUL R18, R16, R8 ;  /* 0x0000000810127228 */ /* 0x000fe20000000000 */
[----:B------:R-:W-:-:S03]  /*1090*/  VIADD R22, R20, 0xffffffff ;  /* 0xffffffff14167836 */ /* 0x000fc60000000000 */
[----:B------:R-:W-:-:S04]  /*10a0*/  VIADD R13, R21, 0xffffffff ;  /* 0xffffffff150d7836 */ /* 0x000fc80000000000 */
[----:B------:R-:W-:Y:S01]  /*10b0*/  DFMA R14, R18, -R2, R8 ;  /* 0x80000002120e722b */ /* 0x000fe20000000008 */
[----:B------:R-:W-:-:S04]  /*10c0*/  ISETP.GT.U32.AND P0, PT, R13, 0x7feffffe, PT ;  /* 0x7feffffe0d00780c */ /* 0x000fc80003f04070 */
[----:B------:R-:W-:-:S03]  /*10d0*/  ISETP.GT.U32.OR P0, PT, R22, 0x7feffffe, P0 ;  /* 0x7feffffe1600780c */ /* 0x000fc60000704470 */
[----:B------:R-:W-:-:S10]  /*10e0*/  DFMA R14, R16, R14, R18 ;  /* 0x0000000e100e722b */ /* 0x000fd40000000012 */
[----:B------:R-:W-:Y:S05]  /*10f0*/  @P0 BRA `(.L_x_15) ;  /* 0x00000000006c0947 */ /* 0x000fea0003800000 */
[----:B------:R-:W-:-:S04]  /*1100*/  LOP3.LUT R16, R7, 0x7ff00000, RZ, 0xc0, !PT ;  /* 0x7ff0000007107812 */ /* 0x000fc800078ec0ff */
[CC--:B------:R-:W-:Y:S02]  /*1110*/  VIADDMNMX R4, R11.reuse, -R16.reuse, 0xb9600000, !PT ;  /* 0xb96000000b047446 */ /* 0x0c0fe40007800910 */
[----:B------:R-:W-:Y:S02]  /*1120*/  ISETP.GE.U32.AND P0, PT, R11, R16, PT ;  /* 0x000000100b00720c */ /* 0x000fe40003f06070 */
[----:B------:R-:W-:Y:S02]  /*1130*/  VIMNMX R4, PT, PT, R4, 0x46a00000, PT ;  /* 0x46a0000004047848 */ /* 0x000fe40003fe0100 */
[----:B------:R-:W-:-:S05]  /*1140*/  SEL R11, R12, 0x63400000, !P0 ;  /* 0x634000000c0b7807 */ /* 0x000fca0004000000 */
[----:B------:R-:W-:Y:S02]  /*1150*/  IMAD.IADD R11, R4, 0x1, -R11 ;  /* 0x00000001040b7824 */ /* 0x000fe400078e0a0b */
[----:B------:R-:W-:Y:S02]  /*1160*/  IMAD.MOV.U32 R4, RZ, RZ, RZ ;  /* 0x000000ffff047224 */ /* 0x000fe400078e00ff */
[----:B------:R-:W-:-:S06]  /*1170*/  VIADD R5, R11, 0x7fe00000 ;  /* 0x7fe000000b057836 */ /* 0x000fcc0000000000 */
[----:B------:R-:W-:-:S10]  /*1180*/  DMUL R12, R14, R4 ;  /* 0x000000040e0c7228 */ /* 0x000fd40000000000 */
[----:B------:R-:W-:-:S13]  /*1190*/  FSETP.GTU.AND P0, PT, |R13|, 1.469367938527859385e-39, PT ;  /* 0x001000000d00780b */ /* 0x000fda0003f0c200 */
[----:B------:R-:W-:Y:S05]  /*11a0*/  @P0 BRA `(.L_x_16) ;  /* 0x0000000000940947 */ /* 0x000fea0003800000 */
[----:B------:R-:W-:Y:S01]  /*11b0*/  DFMA R2, R14, -R2, R8 ;  /* 0x800000020e02722b */ /* 0x000fe20000000008 */
[----:B------:R-:W-:-:S09]  /*11c0*/  IMAD.MOV.U32 R4, RZ, RZ, RZ ;  /* 0x000000ffff047224 */ /* 0x000fd200078e00ff */
[C---:B------:R-:W-:Y:S02]  /*11d0*/  FSETP.NEU.AND P0, PT, R3.reuse, RZ, PT ;  /* 0x000000ff0300720b */ /* 0x040fe40003f0d000 */
[----:B------:R-:W-:-:S04]  /*11e0*/  LOP3.LUT R7, R3, 0x80000000, R7, 0x48, !PT ;  /* 0x8000000003077812 */ /* 0x000fc800078e4807 */
[----:B------:R-:W-:-:S07]  /*11f0*/  LOP3.LUT R5, R7, R5, RZ, 0xfc, !PT ;  /* 0x0000000507057212 */ /* 0x000fce00078efcff */
[----:B------:R-:W-:Y:S05]  /*1200*/  @!P0 BRA `(.L_x_16) ;  /* 0x00000000007c8947 */ /* 0x000fea0003800000 */
[----:B------:R-:W-:Y:S01]  /*1210*/  IMAD.MOV R3, RZ, RZ, -R11 ;  /* 0x000000ffff037224 */ /* 0x000fe200078e0a0b */
[----:B------:R-:W-:Y:S01]  /*1220*/  DMUL.RP R4, R14, R4 ;  /* 0x000000040e047228 */ /* 0x000fe20000008000 */
[----:B------:R-:W-:-:S06]  /*1230*/  IMAD.MOV.U32 R2, RZ, RZ, RZ ;  /* 0x000000ffff027224 */ /* 0x000fcc00078e00ff */
[----:B------:R-:W-:-:S03]  /*1240*/  DFMA R2, R12, -R2, R14 ;  /* 0x800000020c02722b */ /* 0x000fc6000000000e */
[----:B------:R-:W-:-:S03]  /*1250*/  LOP3.LUT R7, R5, R7, RZ, 0x3c, !PT ;  /* 0x0000000705077212 */ /* 0x000fc600078e3cff */
[----:B------:R-:W-:-:S04]  /*1260*/  IADD3 R2, PT, PT, -R11, -0x43300000, RZ ;  /* 0xbcd000000b027810 */ /* 0x000fc80007ffe1ff */
[----:B------:R-:W-:-:S04]  /*1270*/  FSETP.NEU.AND P0, PT, |R3|, R2, PT ;  /* 0x000000020300720b */ /* 0x000fc80003f0d200 */
[----:B------:R-:W-:Y:S02]  /*1280*/  FSEL R12, R4, R12, !P0 ;  /* 0x0000000c040c7208 */ /* 0x000fe40004000000 */
[----:B------:R-:W-:Y:S01]  /*1290*/  FSEL R13, R7, R13, !P0 ;  /* 0x0000000d070d7208 */ /* 0x000fe20004000000 */
[----:B------:R-:W-:Y:S06]  /*12a0*/  BRA `(.L_x_16) ;  /* 0x0000000000547947 */ /* 0x000fec0003800000 */
.L_x_15:
[----:B------:R-:W-:-:S14]  /*12b0*/  DSETP.NAN.AND P0, PT, R4, R4, PT ;  /* 0x000000040400722a */ /* 0x000fdc0003f08000 */
[----:B------:R-:W-:Y:S05]  /*12c0*/  @P0 BRA `(.L_x_17) ;  /* 0x0000000000440947 */ /* 0x000fea0003800000 */
[----:B------:R-:W-:-:S14]  /*12d0*/  DSETP.NAN.AND P0, PT, R6, R6, PT ;  /* 0x000000060600722a */ /* 0x000fdc0003f08000 */
[----:B------:R-:W-:Y:S05]  /*12e0*/  @P0 BRA `(.L_x_18) ;  /* 0x0000000000300947 */ /* 0x000fea0003800000 */
[----:B------:R-:W-:Y:S01]  /*12f0*/  ISETP.NE.AND P0, PT, R21, R20, PT ;  /* 0x000000141500720c */ /* 0x000fe20003f05270 */
[----:B------:R-:W-:Y:S02]  /*1300*/  IMAD.MOV.U32 R12, RZ, RZ, 0x0 ;  /* 0x00000000ff0c7424 */ /* 0x000fe400078e00ff */
[----:B------:R-:W-:-:S10]  /*1310*/  IMAD.MOV.U32 R13, RZ, RZ, -0x80000 ;  /* 0xfff80000ff0d7424 */ /* 0x000fd400078e00ff */
[----:B------:R-:W-:Y:S05]  /*1320*/  @!P0 BRA `(.L_x_16) ;  /* 0x0000000000348947 */ /* 0x000fea0003800000 */
[----:B------:R-:W-:Y:S02]  /*1330*/  ISETP.NE.AND P0, PT, R21, 0x7ff00000, PT ;  /* 0x7ff000001500780c */ /* 0x000fe40003f05270 */
[----:B------:R-:W-:Y:S02]  /*1340*/  LOP3.LUT R13, R5, 0x80000000, R7, 0x48, !PT ;  /* 0x80000000050d7812 */ /* 0x000fe400078e4807 */
[----:B------:R-:W-:-:S13]  /*1350*/  ISETP.EQ.OR P0, PT, R20, RZ, !P0 ;  /* 0x000000ff1400720c */ /* 0x000fda0004702670 */
[----:B------:R-:W-:Y:S01]  /*1360*/  @P0 LOP3.LUT R2, R13, 0x7ff00000, RZ, 0xfc, !PT ;  /* 0x7ff000000d020812 */ /* 0x000fe200078efcff */
[----:B------:R-:W-:Y:S02]  /*1370*/  @!P0 IMAD.MOV.U32 R12, RZ, RZ, RZ ;  /* 0x000000ffff0c8224 */ /* 0x000fe400078e00ff */
[----:B------:R-:W-:Y:S02]  /*1380*/  @P0 IMAD.MOV.U32 R12, RZ, RZ, RZ ;  /* 0x000000ffff0c0224 */ /* 0x000fe400078e00ff */
[----:B------:R-:W-:Y:S01]  /*1390*/  @P0 IMAD.MOV.U32 R13, RZ, RZ, R2 ;  /* 0x000000ffff0d0224 */ /* 0x000fe200078e0002 */
[----:B------:R-:W-:Y:S06]  /*13a0*/  BRA `(.L_x_16) ;  /* 0x0000000000147947 */ /* 0x000fec0003800000 */
.L_x_18:
[----:B------:R-:W-:Y:S01]  /*13b0*/  LOP3.LUT R13, R7, 0x80000, RZ, 0xfc, !PT ;  /* 0x00080000070d7812 */ /* 0x000fe200078efcff */
[----:B------:R-:W-:Y:S01]  /*13c0*/  IMAD.MOV.U32 R12, RZ, RZ, R6 ;  /* 0x000000ffff0c7224 */ /* 0x000fe200078e0006 */
[----:B------:R-:W-:Y:S06]  /*13d0*/  BRA `(.L_x_16) ;  /* 0x0000000000087947 */ /* 0x000fec0003800000 */
.L_x_17:
[----:B------:R-:W-:Y:S01]  /*13e0*/  LOP3.LUT R13, R5, 0x80000, RZ, 0xfc, !PT ;  /* 0x00080000050d7812 */ /* 0x000fe200078efcff */
[----:B------:R-:W-:-:S07]  /*13f0*/  IMAD.MOV.U32 R12, RZ, RZ, R4 ;  /* 0x000000ffff0c7224 */ /* 0x000fce00078e0004 */
.L_x_16:
[----:B------:R-:W-:Y:S05]  /*1400*/  BSYNC.RECONVERGENT B1 ;  /* 0x0000000000017941 */ /* 0x000fea0003800200 */
.L_x_14:
[----:B------:R-:W-:Y:S02]  /*1410*/  IMAD.MOV.U32 R11, RZ, RZ, 0x0 ;  /* 0x00000000ff0b7424 */ /* 0x000fe400078e00ff */
[----:B------:R-:W-:Y:S02]  /*1420*/  IMAD.MOV.U32 R2, RZ, RZ, R12 ;  /* 0x000000ffff027224 */ /* 0x000fe400078e000c */
[----:B------:R-:W-:Y:S01]  /*1430*/  IMAD.MOV.U32 R3, RZ, RZ, R13 ;  /* 0x000000ffff037224 */ /* 0x000fe200078e000d */
[----:B------:R-:W-:Y:S06]  /*1440*/  RET.REL.NODEC R10 `(sigmoidKernel) ;  /* 0xffffffe80aec7950 */ /* 0x000fec0003c3ffff */
.L_x_19:
        /* <DEDUP_REMOVED lines=11> */
.L_x_39:


//--------------------- .text.gemvRowMajor        --------------------------
	.section	.text.gemvRowMajor,"ax",@progbits
	.align	128
        .global         gemvRowMajor
        .type           gemvRowMajor,@function
        .size           gemvRowMajor,(.L_x_42 - gemvRowMajor)
        .other          gemvRowMajor,@"STO_CUDA_ENTRY STV_DEFAULT"
gemvRowMajor:
.text.gemvRowMajor:
        /* <DEDUP_REMOVED lines=8> */
[----:B------:R-:W0:Y:S01]  /*0080*/  LDCU UR6, c[0x0][0x39c] ;  /* 0x00007380ff0677ac */ /* 0x000e220008000800 */
[----:B------:R-:W-:Y:S01]  /*0090*/  CS2R R26, SRZ ;  /* 0x00000000001a7805 */ /* 0x000fe2000001ff00 */
[----:B------:R-:W1:Y:S01]  /*00a0*/  LDCU.64 UR10, c[0x0][0x358] ;  /* 0x00006b00ff0a77ac */ /* 0x000e620008000a00 */
[----:B0-----:R-:W-:-:S09]  /*00b0*/  UISETP.GE.AND UP0, UPT, UR6, 0x1, UPT ;  /* 0x000000010600788c */ /* 0x001fd2000bf06270 */
[----:B-1----:R-:W-:Y:S05]  /*00c0*/  BRA.U !UP0, `(.L_x_20) ;  /* 0x00000009089c7547 */ /* 0x002fea000b800000 */
[----:B------:R-:W-:Y:S02]  /*00d0*/  UISETP.GE.U32.AND UP1, UPT, UR6, 0x10, UPT ;  /* 0x000000100600788c */ /* 0x000fe4000bf26070 */
[----:B------:R-:W-:Y:S01]  /*00e0*/  IMAD R3, R0, UR6, RZ ;  /* 0x0000000600037c24 */ /* 0x000fe2000f8e02ff */
[----:B------:R-:W-:Y:S01]  /*00f0*/  ULOP3.LUT UR7, UR6, 0xf, URZ, 0xc0, !UPT ;  /* 0x0000000f06077892 */ /* 0x000fe2000f8ec0ff */
[----:B------:R-:W-:Y:S01]  /*0100*/  IMAD.MOV.U32 R2, RZ, RZ, RZ ;  /* 0x000000ffff027224 */ /* 0x000fe200078e00ff */
[----:B------:R-:W-:Y:S02]  /*0110*/  CS2R R26, SRZ ;  /* 0x00000000001a7805 */ /* 0x000fe4000001ff00 */
[----:B------:R-:W-:Y:S01]  /*0120*/  SHF.R.S32.HI R28, RZ, 0x1f, R3 ;  /* 0x0000001fff1c7819 */ /* 0x000fe20000011403 */
[----:B------:R-:W-:Y:S01]  /*0130*/  UISETP.NE.AND UP0, UPT, UR7, URZ, UPT ;  /* 0x000000ff0700728c */ /* 0x000fe2000bf05270 */
[----:B------:R-:W-:Y:S10]  /*0140*/  BRA.U !UP1, `(.L_x_21) ;  /* 0x0000000509207547 */ /* 0x000ff4000b800000 */
[----:B------:R-:W0:Y:S01]  /*0150*/  LDCU.128 UR12, c[0x0][0x380] ;  /* 0x00007000ff0c77ac */ /* 0x000e220008000c00 */
[----:B------:R-:W-:Y:S01]  /*0160*/  CS2R R26, SRZ ;  /* 0x00000000001a7805 */ /* 0x000fe2000001ff00 */
[----:B------:R-:W-:-:S04]  /*0170*/  ULOP3.LUT UR8, UR6, 0x7ffffff0, URZ, 0xc0, !UPT ;  /* 0x7ffffff006087892 */ /* 0x000fc8000f8ec0ff */
[----:B------:R-:W-:Y:S02]  /*0180*/  UIADD3 UR9, UPT, UPT, -UR8, URZ, URZ ;  /* 0x000000ff08097290 */ /* 0x000fe4000fffe1ff */
[----:B------:R-:W-:Y:S01]  /*0190*/  IMAD.U32 R2, RZ, RZ, UR8 ;  /* 0x00000008ff027e24 */ /* 0x000fe2000f8e00ff */
[----:B0-----:R-:W-:Y:S01]  /*01a0*/  UIADD3 UR4, UP1, UPT, UR14, 0x40, URZ ;  /* 0x000000400e047890 */ /* 0x001fe2000ff3e0ff */
[----:B------:R-:W-:-:S03]  /*01b0*/  LEA R12, P0, R3, UR12, 0x3 ;  /* 0x0000000c030c7c11 */ /* 0x000fc6000f8018ff */
[----:B------:R-:W-:Y:S01]  /*01c0*/  UIADD3.X UR5, UPT, UPT, URZ, UR15, URZ, UP1, !UPT ;  /* 0x0000000fff057290 */ /* 0x000fe20008ffe4ff */
[----:B------:R-:W-:Y:S01]  /*01d0*/  LEA.HI.X R13, R3, UR13, R28, 0x3, P0 ;  /* 0x0000000d030d7c11 */ /* 0x000fe200080f1c1c */
[----:B------:R-:W-:Y:S01]  /*01e0*/  IMAD.U32 R10, RZ, RZ, UR4 ;  /* 0x00000004ff0a7e24 */ /* 0x000fe2000f8e00ff */
[----:B------:R-:W-:-:S03]  /*01f0*/  IADD3 R12, P0, PT, R12, 0x40, RZ ;  /* 0x000000400c0c7810 */ /* 0x000fc60007f1e0ff */
[----:B------:R-:W-:Y:S02]  /*0200*/  MOV R11, UR5 ;  /* 0x00000005000b7c02 */ /* 0x000fe40008000f00 */
[----:B------:R-:W-:-:S08]  /*0210*/  IMAD.X R13, RZ, RZ, R13, P0 ;  /* 0x000000ffff0d7224 */ /* 0x000fd000000e060d */
.L_x_22:
[----:B------:R-:W-:Y:S01]  /*0220*/  IMAD.MOV.U32 R4, RZ, RZ, R12 ;  /* 0x000000ffff047224 */ /* 0x000fe200078e000c */
[----:B------:R-:W-:Y:S01]  /*0230*/  MOV R7, R11 ;  /* 0x0000000b00077202 */ /* 0x000fe20000000f00 */
[----:B------:R-:W-:Y:S02]  /*0240*/  IMAD.MOV.U32 R5, RZ, RZ, R13 ;  /* 0x000000ffff057224 */ /* 0x000fe400078e000d */
[----:B------:R-:W-:-:S03]  /*0250*/  IMAD.MOV.U32 R6, RZ, RZ, R10 ;  /* 0x000000ffff067224 */ /* 0x000fc600078e000a */
[----:B------:R-:W2:Y:S04]  /*0260*/  LDG.E.64 R14, desc[UR10][R4.64+-0x40] ;  /* 0xffffc00a040e7981 */ /* 0x000ea8000c1e1b00 */
[----:B------:R-:W2:Y:S04]  /*0270*/  LDG.E.64 R8, desc[UR10][R6.64+-0x40] ;  /* 0xffffc00a06087981 */ /* 0x000ea8000c1e1b00 */
[----:B------:R-:W3:Y:S04]  /*0280*/  LDG.E.64 R12, desc[UR10][R4.64+-0x38] ;  /* 0xffffc80a040c7981 */ /* 0x000ee8000c1e1b00 */
[----:B------:R-:W3:Y:S04]  /*0290*/  LDG.E.64 R22, desc[UR10][R6.64+-0x38] ;  /* 0xffffc80a06167981 */ /* 0x000ee8000c1e1b00 */
[----:B------:R-:W4:Y:S04]  /*02a0*/  LDG.E.64 R10, desc[UR10][R4.64+-0x30] ;  /* 0xffffd00a040a7981 */ /* 0x000f28000c1e1b00 */
[----:B------:R-:W4:Y:S04]  /*02b0*/  LDG.E.64 R20, desc[UR10][R6.64+-0x30] ;  /* 0xffffd00a06147981 */ /* 0x000f28000c1e1b00 */
[----:B------:R-:W5:Y:S04]  /*02c0*/  LDG.E.64 R18, desc[UR10][R4.64+-0x28] ;  /* 0xffffd80a04127981 */ /* 0x000f68000c1e1b00 */
[----:B------:R-:W5:Y:S04]  /*02d0*/  LDG.E.64 R16, desc[UR10][R6.64+-0x28] ;  /* 0xffffd80a06107981 */ /* 0x000f68000c1e1b00 */
[----:B------:R-:W5:Y:S01]  /*02e0*/  LDG.E.64 R24, desc[UR10][R6.64+-0x18] ;  /* 0xffffe80a06187981 */ /* 0x000f62000c1e1b00 */
[----:B--2---:R-:W-:-:S03]  /*02f0*/  DFMA R26, R14, R8, R26 ;  /* 0x000000080e1a722b */ /* 0x004fc6000000001a */
[----:B------:R-:W2:Y:S04]  /*0300*/  LDG.E.64 R8, desc[UR10][R4.64+-0x20] ;  /* 0xffffe00a04087981 */ /* 0x000ea8000c1e1b00 */
[----:B------:R-:W2:Y:S01]  /*0310*/  LDG.E.64 R14, desc[UR10][R6.64+-0x20] ;  /* 0xffffe00a060e7981 */ /* 0x000ea2000c1e1b00 */
[----:B---3--:R-:W-:-:S03]  /*0320*/  DFMA R22, R12, R22, R26 ;  /* 0x000000160c16722b */ /* 0x008fc6000000001a */
[----:B------:R-:W3:Y:S04]  /*0330*/  LDG.E.64 R12, desc[UR10][R4.64+-0x18] ;  /* 0xffffe80a040c7981 */ /* 0x000ee8000c1e1b00 */
[----:B------:R-:W3:Y:S01]  /*0340*/  LDG.E.64 R26, desc[UR10][R4.64+0x38] ;  /* 0x0000380a041a7981 */ /* 0x000ee2000c1e1b00 */
[----:B----4-:R-:W-:-:S03]  /*0350*/  DFMA R20, R10, R20, R22 ;  /* 0x000000140a14722b */ /* 0x010fc60000000016 */
[----:B------:R-:W4:Y:S04]  /*0360*/  LDG.E.64 R10, desc[UR10][R4.64+-0x10] ;  /* 0xfffff00a040a7981 */ /* 0x000f28000c1e1b00 */
[----:B------:R-:W4:Y:S01]  /*0370*/  LDG.E.64 R22, desc[UR10][R6.64+-0x10] ;  /* 0xfffff00a06167981 */ /* 0x000f22000c1e1b00 */
[----:B-----5:R-:W-:-:S03]  /*0380*/  DFMA R16, R18, R16, R20 ;  /* 0x000000101210722b */ /* 0x020fc60000000014 */
        /* <DEDUP_REMOVED lines=24> */
[----:B------:R-:W5:Y:S01]  /*0510*/  LDG.E.64 R20, desc[UR10][R6.64+0x38] ;  /* 0x0000380a06147981 */ /* 0x000f62000c1e1b00 */
[----:B------:R-:W-:-:S04]  /*0520*/  UIADD3 UR9, UPT, UPT, UR9, 0x10, URZ ;  /* 0x0000001009097890 */ /* 0x000fc8000fffe0ff */
[----:B------:R-:W-:Y:S01]  /*0530*/  UISETP.NE.AND UP1, UPT, UR9, URZ, UPT ;  /* 0x000000ff0900728c */ /* 0x000fe2000bf25270 */
[----:B--2---:R-:W-:-:S08]  /*0540*/  DFMA R8, R18, R8, R22 ;  /* 0x000000081208722b */ /* 0x004fd00000000016 */
[----:B---3--:R-:W-:-:S08]  /*0550*/  DFMA R8, R14, R16, R8 ;  /* 0x000000100e08722b */ /* 0x008fd00000000008 */
[----:B----4-:R-:W-:Y:S01]  /*0560*/  DFMA R8, R10, R12, R8 ;  /* 0x0000000c0a08722b */ /* 0x010fe20000000008 */
[----:B------:R-:W-:Y:S02]  /*0570*/  IADD3 R12, P0, PT, R4, 0x80, RZ ;  /* 0x00000080040c7810 */ /* 0x000fe40007f1e0ff */
[----:B------:R-:W-:-:S05]  /*0580*/  IADD3 R10, P1, PT, R6, 0x80, RZ ;  /* 0x00000080060a7810 */ /* 0x000fca0007f3e0ff */
[----:B-----5:R-:W-:Y:S01]  /*0590*/  DFMA R26, R26, R20, R8 ;  /* 0x000000141a1a722b */ /* 0x020fe20000000008 */
[----:B------:R-:W-:Y:S02]  /*05a0*/  IMAD.X R13, RZ, RZ, R5, P0 ;  /* 0x000000ffff0d7224 */ /* 0x000fe400000e0605 */
[----:B------:R-:W-:Y:S01]  /*05b0*/  IMAD.X R11, RZ, RZ, R7, P1 ;  /* 0x000000ffff0b7224 */ /* 0x000fe200008e0607 */
[----:B------:R-:W-:Y:S07]  /*05c0*/  BRA.U UP1, `(.L_x_22) ;  /* 0xfffffffd01147547 */ /* 0x000fee000b83ffff */
.L_x_21:
[----:B------:R-:W-:Y:S05]  /*05d0*/  BRA.U !UP0, `(.L_x_20) ;  /* 0x0000000508587547 */ /* 0x000fea000b800000 */
[----:B------:R-:W-:Y:S02]  /*05e0*/  UISETP.GE.U32.AND UP0, UPT, UR7, 0x8, UPT ;  /* 0x000000080700788c */ /* 0x000fe4000bf06070 */
[----:B------:R-:W-:-:S04]  /*05f0*/  ULOP3.LUT UR5, UR6, 0x7, URZ, 0xc0, !UPT ;  /* 0x0000000706057892 */ /* 0x000fc8000f8ec0ff */
[----:B------:R-:W-:-:S03]  /*0600*/  UISETP.NE.AND UP1, UPT, UR5, URZ, UPT ;  /* 0x000000ff0500728c */ /* 0x000fc6000bf25270 */
[----:B------:R-:W-:Y:S08]  /*0610*/  BRA.U !UP0, `(.L_x_23) ;  /* 0x0000000108807547 */ /* 0x000ff0000b800000 */
[----:B------:R-:W0:Y:S01]  /*0620*/  LDC.64 R4, c[0x0][0x388] ;  /* 0x0000e200ff047b82 */ /* 0x000e220000000a00 */
[----:B------:R-:W1:Y:S01]  /*0630*/  LDCU.64 UR8, c[0x0][0x380] ;  /* 0x00007000ff0877ac */ /* 0x000e620008000a00 */
[----:B------:R-:W-:-:S05]  /*0640*/  IADD3 R6, P0, PT, R3, R2, RZ ;  /* 0x0000000203067210 */ /* 0x000fca0007f1e0ff */
[----:B------:R-:W-:Y:S01]  /*0650*/  IMAD.X R7, RZ, RZ, R28, P0 ;  /* 0x000000ffff077224 */ /* 0x000fe200000e061c */
[----:B-1----:R-:W-:-:S04]  /*0660*/  LEA R24, P0, R6, UR8, 0x3 ;  /* 0x0000000806187c11 */ /* 0x002fc8000f8018ff */
[----:B------:R-:W-:Y:S01]  /*0670*/  LEA.HI.X R25, R6, UR9, R7, 0x3, P0 ;  /* 0x0000000906197c11 */ /* 0x000fe200080f1c07 */
[----:B0-----:R-:W-:-:S04]  /*0680*/  IMAD.WIDE.U32 R4, R2, 0x8, R4 ;  /* 0x0000000802047825 */ /* 0x001fc800078e0004 */
        /* <DEDUP_REMOVED lines=17> */
[----:B------:R-:W4:Y:S04]  /*07a0*/  LDG.E.64 R6, desc[UR10][R24.64+0x30] ;  /* 0x0000300a18067981 */ /* 0x000f28000c1e1b00 */
[----:B------:R-:W4:Y:S01]  /*07b0*/  LDG.E.64 R4, desc[UR10][R4.64+0x38] ;  /* 0x0000380a04047981 */ /* 0x000f22000c1e1b00 */
[----:B-----5:R-:W-:Y:S01]  /*07c0*/  DFMA R18, R18, R20, R22 ;  /* 0x000000141212722b */ /* 0x020fe20000000016 */
[----:B------:R-:W-:-:S07]  /*07d0*/  IADD3 R2, PT, PT, R2, 0x8, RZ ;  /* 0x0000000802027810 */ /* 0x000fce0007ffe0ff */
[----:B--2---:R-:W-:-:S08]  /*07e0*/  DFMA R14, R14, R16, R18 ;  /* 0x000000100e0e722b */ /* 0x004fd00000000012 */
[----:B---3--:R-:W-:-:S08]  /*07f0*/  DFMA R10, R10, R12, R14 ;  /* 0x0000000c0a0a722b */ /* 0x008fd0000000000e */
[----:B----4-:R-:W-:-:S08]  /*0800*/  DFMA R6, R6, R8, R10 ;  /* 0x000000080606722b */ /* 0x010fd0000000000a */
[----:B------:R-:W-:-:S11]  /*0810*/  DFMA R26, R26, R4, R6 ;  /* 0x000000041a1a722b */ /* 0x000fd60000000006 */
.L_x_23:
        /* <DEDUP_REMOVED lines=19> */
[----:B------:R-:W5:Y:S01]  /*0950*/  LDG.E.64 R20, desc[UR10][R16.64+0x18] ;  /* 0x0000180a10147981 */ /* 0x000f62000c1e1b00 */
[----:B------:R-:W-:Y:S01]  /*0960*/  VIADD R2, R2, 0x4 ;  /* 0x0000000402027836 */ /* 0x000fe20000000000 */
[----:B--2---:R-:W-:-:S08]  /*0970*/  DFMA R4, R6, R4, R26 ;  /* 0x000000040604722b */ /* 0x004fd0000000001a */
[----:B---3--:R-:W-:-:S08]  /*0980*/  DFMA R4, R10, R8, R4 ;  /* 0x000000080a04722b */ /* 0x008fd00000000004 */
[----:B----4-:R-:W-:-:S08]  /*0990*/  DFMA R4, R14, R12, R4 ;  /* 0x0000000c0e04722b */ /* 0x010fd00000000004 */
[----:B-----5:R-:W-:-:S11]  /*09a0*/  DFMA R26, R20, R18, R4 ;  /* 0x00000012141a722b */ /* 0x020fd60000000004 */
.L_x_24:
[----:B------:R-:W-:Y:S05]  /*09b0*/  BRA.U !UP1, `(.L_x_20) ;  /* 0x0000000109607547 */ /* 0x000fea000b800000 */
[----:B------:R-:W0:Y:S01]  /*09c0*/  LDC.64 R4, c[0x0][0x388] ;  /* 0x0000e200ff047b82 */ /* 0x000e220000000a00 */
[----:B------:R-:W1:Y:S01]  /*09d0*/  LDCU.64 UR6, c[0x0][0x380] ;  /* 0x00007000ff0677ac */ /* 0x000e620008000a00 */
[----:B------:R-:W-:Y:S01]  /*09e0*/  IADD3 R7, P0, PT, R3, R2, RZ ;  /* 0x0000000203077210 */ /* 0x000fe20007f1e0ff */
[----:B------:R-:W-:-:S04]  /*09f0*/  UIADD3 UR4, UPT, UPT, -UR4, URZ, URZ ;  /* 0x000000ff04047290 */ /* 0x000fc8000fffe1ff */
[----:B------:R-:W-:Y:S01]  /*0a00*/  IMAD.X R28, RZ, RZ, R28, P0 ;  /* 0x000000ffff1c7224 */ /* 0x000fe200000e061c */
[----:B-1----:R-:W-:-:S04]  /*0a10*/  LEA R6, P0, R7, UR6, 0x3 ;  /* 0x0000000607067c11 */ /* 0x002fc8000f8018ff */
[----:B------:R-:W-:Y:S01]  /*0a20*/  LEA.HI.X R7, R7, UR7, R28, 0x3, P0 ;  /* 0x0000000707077c11 */ /* 0x000fe200080f1c1c */
[----:B0-----:R-:W-:-:S04]  /*0a30*/  IMAD.WIDE.U32 R2, R2, 0x8, R4 ;  /* 0x0000000802027825 */ /* 0x001fc800078e0004 */
[----:B------:R-:W-:Y:S01]  /*0a40*/  IMAD.MOV.U32 R9, RZ, RZ, R3 ;  /* 0x000000ffff097224 */ /* 0x000fe200078e0003 */
[----:B------:R-:W-:-:S07]  /*0a50*/  MOV R8, R2 ;  /* 0x0000000200087202 */ /* 0x000fce0000000f00 */
.L_x_25:
[----:B------:R-:W-:Y:S01]  /*0a60*/  IMAD.MOV.U32 R2, RZ, RZ, R6 ;  /* 0x000000ffff027224 */ /* 0x000fe200078e0006 */
[----:B------:R-:W-:Y:S01]  /*0a70*/  MOV R3, R7 ;  /* 0x0000000700037202 */ /* 0x000fe20000000f00 */
[----:B------:R-:W-:Y:S02]  /*0a80*/  IMAD.MOV.U32 R4, RZ, RZ, R8 ;  /* 0x000000ffff047224 */ /* 0x000fe400078e0008 */
[----:B------:R-:W-:-:S03]  /*0a90*/  IMAD.MOV.U32 R5, RZ, RZ, R9 ;  /* 0x000000ffff057224 */ /* 0x000fc600078e0009 */
[----:B------:R-:W2:Y:S04]  /*0aa0*/  LDG.E.64 R2, desc[UR10][R2.64] ;  /* 0x0000000a02027981 */ /* 0x000ea8000c1e1b00 */
[----:B------:R-:W2:Y:S01]  /*0ab0*/  LDG.E.64 R4, desc[UR10][R4.64] ;  /* 0x0000000a04047981 */ /* 0x000ea2000c1e1b00 */
[----:B------:R-:W-:Y:S01]  /*0ac0*/  UIADD3 UR4, UPT, UPT, UR4, 0x1, URZ ;  /* 0x0000000104047890 */ /* 0x000fe2000fffe0ff */
[----:B------:R-:W-:Y:S02]  /*0ad0*/  IADD3 R6, P1, PT, R6, 0x8, RZ ;  /* 0x0000000806067810 */ /* 0x000fe40007f3e0ff */
[----:B------:R-:W-:Y:S01]  /*0ae0*/  IADD3 R8, P0, PT, R8, 0x8, RZ ;  /* 0x0000000808087810 */ /* 0x000fe20007f1e0ff */
[----:B------:R-:W-:Y:S02]  /*0af0*/  UISETP.NE.AND UP0, UPT, UR4, URZ, UPT ;  /* 0x000000ff0400728c */ /* 0x000fe4000bf05270 */
[----:B------:R-:W-:Y:S01]  /*0b00*/  IMAD.X R7, RZ, RZ, R7, P1 ;  /* 0x000000ffff077224 */ /* 0x000fe200008e0607 */
[----:B------:R-:W-:Y:S01]  /*0b10*/  IADD3.X R9, PT, PT, RZ, R9, RZ, P0, !PT ;  /* 0x00000009ff097210 */ /* 0x000fe200007fe4ff */
[----:B--2---:R-:W-:-:S05]  /*0b20*/  DFMA R26, R2, R4, R26 ;  /* 0x00000004021a722b */ /* 0x004fca000000001a */
[----:B------:R-:W-:Y:S06]  /*0b30*/  BRA.U UP0, `(.L_x_25) ;  /* 0xfffffffd00c87547 */ /* 0x000fec000b83ffff */
.L_x_20:
[----:B------:R-:W0:Y:S02]  /*0b40*/  LDC.64 R2, c[0x0][0x390] ;  /* 0x0000e400ff027b82 */ /* 0x000e240000000a00 */
[----:B0-----:R-:W-:-:S05]  /*0b50*/  IMAD.WIDE R2, R0, 0x8, R2 ;  /* 0x0000000800027825 */ /* 0x001fca00078e0202 */
[----:B------:R-:W-:Y:S01]  /*0b60*/  STG.E.64 desc[UR10][R2.64], R26 ;  /* 0x0000001a02007986 */ /* 0x000fe2000c101b0a */
[----:B------:R-:W-:Y:S05]  /*0b70*/  EXIT ;  /* 0x000000000000794d */ /* 0x000fea0003800000 */
.L_x_26:
        /* <DEDUP_REMOVED lines=16> */
.L_x_42:


//--------------------- .text.accuracyKernel      --------------------------
	.section	.text.accuracyKernel,"ax",@progbits
	.align	128
        .global         accuracyKernel
        .type           accuracyKernel,@function
        .size           accuracyKernel,(.L_x_43 - accuracyKernel)
        .other          accuracyKernel,@"STO_CUDA_ENTRY STV_DEFAULT"
accuracyKernel:
.text.accuracyKernel:
[----:B------:R-:W-:Y:S01]  /*0000*/  LDC R1, c[0x0][0x37c] ;  /* 0x0000df00ff017b82 */ /* 0x000fe20000000800 */
[----:B------:R-:W0:Y:S07]  /*0010*/  S2R R11, SR_TID.X ;  /* 0x00000000000b7919 */ /* 0x000e2e0000002100 */
[----:B------:R-:W0:Y:S01]  /*0020*/  S2UR UR4, SR_CTAID.X ;  /* 0x00000000000479c3 */ /* 0x000e220000002500 */
[----:B------:R-:W1:Y:S01]  /*0030*/  LDCU UR5, c[0x0][0x398] ;  /* 0x00007300ff0577ac */ /* 0x000e620008000800 */
[----:B------:R-:W2:Y:S06]  /*0040*/  LDCU.64 UR6, c[0x0][0x358] ;  /* 0x00006b00ff0677ac */ /* 0x000eac0008000a00 */
[----:B------:R-:W0:Y:S08]  /*0050*/  LDC R0, c[0x0][0x360] ;  /* 0x0000d800ff007b82 */ /* 0x000e300000000800 */
[----:B------:R-:W3:Y:S08]  /*0060*/  LDC.64 R2, c[0x0][0x380] ;  /* 0x0000e000ff027b82 */ /* 0x000ef00000000a00 */
[----:B------:R-:W4:Y:S01]  /*0070*/  LDC.64 R4, c[0x0][0x388] ;  /* 0x0000e200ff047b82 */ /* 0x000f220000000a00 */
[----:B0-----:R-:W-:-:S05]  /*0080*/  IMAD R7, R0, UR4, R11 ;  /* 0x0000000400077c24 */ /* 0x001fca000f8e020b */
[----:B-1----:R-:W-:-:S13]  /*0090*/  ISETP.GE.AND P0, PT, R7, UR5, PT ;  /* 0x0000000507007c0c */ /* 0x002fda000bf06270 */
[----:B---3--:R-:W-:-:S06]  /*00a0*/  @!P0 IMAD.WIDE R2, R7, 0x8, R2 ;  /* 0x0000000807028825 */ /* 0x008fcc00078e0202 */
[----:B--2---:R-:W2:Y:S01]  /*00b0*/  @!P0 LDG.E.64 R2, desc[UR6][R2.64] ;  /* 0x0000000602028981 */ /* 0x004ea2000c1e1b00 */
[----:B----4-:R-:W-:-:S06]  /*00c0*/  @!P0 IMAD.WIDE R4, R7, 0x8, R4 ;  /* 0x0000000807048825 */ /* 0x010fcc00078e0204 */
[----:B------:R-:W3:Y:S01]  /*00d0*/  @!P0 LDG.E.64 R4, desc[UR6][R4.64] ;  /* 0x0000000604048981 */ /* 0x000ee2000c1e1b00 */
[----:B------:R-:W0:Y:S01]  /*00e0*/  S2UR UR5, SR_CgaCtaId ;  /* 0x00000000000579c3 */ /* 0x000e220000008800 */
[----:B------:R-:W-:Y:S01]  /*00f0*/  @!P0 IMAD.MOV.U32 R6, RZ, RZ, RZ ;  /* 0x000000ffff068224 */ /* 0x000fe200078e00ff */
[----:B------:R-:W-:Y:S01]  /*0100*/  UMOV UR4, 0x400 ;  /* 0x0000040000047882 */ /* 0x000fe20000000000 */
[----:B------:R-:W-:Y:S01]  /*0110*/  @!P0 IMAD.MOV.U32 R8, RZ, RZ, -0x26284245 ;  /* 0xd9d7bdbbff088424 */ /* 0x000fe200078e00ff */
[----:B------:R-:W-:Y:S01]  /*0120*/  ISETP.GE.U32.AND P3, PT, R0, 0x2, PT ;  /* 0x000000020000780c */ /* 0x000fe20003f66070 */
[----:B------:R-:W-:Y:S01]  /*0130*/  @!P0 IMAD.MOV.U32 R9, RZ, RZ, 0x3ddb7cdf ;  /* 0x3ddb7cdfff098424 */ /* 0x000fe200078e00ff */
[----:B0-----:R-:W-:Y:S01]  /*0140*/  ULEA UR4, UR5, UR4, 0x18 ;  /* 0x0000000405047291 */ /* 0x001fe2000f8ec0ff */
[----:B--2---:R-:W-:Y:S01]  /*0150*/  @!P0 DSETP.GE.AND P1, PT, R2, 0.5, PT ;  /* 0x3fe000000200842a */ /* 0x004fe20003f26000 */
[----:B------:R-:W-:-:S04]  /*0160*/  MOV R2, RZ ;  /* 0x000000ff00027202 */ /* 0x000fc80000000f00 */
[C---:B------:R-:W-:Y:S02]  /*0170*/  LEA R3, R11.reuse, UR4, 0x2 ;  /* 0x000000040b037c11 */ /* 0x040fe4000f8e10ff */
[----:B------:R-:W-:Y:S02]  /*0180*/  @!P0 FSEL R7, RZ, 1.875, !P1 ;  /* 0x3ff00000ff078808 */ /* 0x000fe40004800000 */
[----:B------:R-:W-:-:S04]  /*0190*/  ISETP.NE.AND P1, PT, R11, RZ, PT ;  /* 0x000000ff0b00720c */ /* 0x000fc80003f25270 */
[----:B---3--:R-:W-:-:S08]  /*01a0*/  @!P0 DADD R6, -R4, R6 ;  /* 0x0000000004068229 */ /* 0x008fd00000000106 */
[----:B------:R-:W-:-:S06]  /*01b0*/  @!P0 DSETP.GEU.AND P2, PT, |R6|, R8, PT ;  /* 0x000000080600822a */ /* 0x000fcc0003f4e200 */
[----:B------:R-:W-:-:S05]  /*01c0*/  @!P0 SEL R2, RZ, 0x1, P2 ;  /* 0x00000001ff028807 */ /* 0x000fca0001000000 */
[----:B------:R0:W-:Y:S01]  /*01d0*/  STS [R3], R2 ;  /* 0x0000000203007388 */ /* 0x0001e20000000800 */
[----:B------:R-:W-:Y:S06]  /*01e0*/  BAR.SYNC.DEFER_BLOCKING 0x0 ;  /* 0x0000000000007b1d */ /* 0x000fec0000010000 */
[----:B------:R-:W-:Y:S05]  /*01f0*/  @!P3 BRA `(.L_x_27) ;  /* 0x00000000002cb947 */ /* 0x000fea0003800000 */
.L_x_28:
[----:B------:R-:W-:-:S04]  /*0200*/  SHF.R.U32.HI R6, RZ, 0x1, R0 ;  /* 0x00000001ff067819 */ /* 0x000fc80000011600 */
[----:B------:R-:W-:-:S13]  /*0210*/  ISETP.GE.U32.AND P0, PT, R11, R6, PT ;  /* 0x000000060b00720c */ /* 0x000fda0003f06070 */
[----:B0-----:R-:W-:Y:S01]  /*0220*/  @!P0 IMAD R2, R6, 0x4, R3 ;  /* 0x0000000406028824 */ /* 0x001fe200078e0203 */
[----:B------:R-:W-:Y:S05]  /*0230*/  @!P0 LDS R5, [R3] ;  /* 0x0000000003058984 */ /* 0x000fea0000000800 */
[----:B------:R-:W0:Y:S02]  /*0240*/  @!P0 LDS R2, [R2] ;  /* 0x0000000002028984 */ /* 0x000e240000000800 */
[----:B0-----:R-:W-:-:S05]  /*0250*/  @!P0 IMAD.IADD R4, R2, 0x1, R5 ;  /* 0x0000000102048824 */ /* 0x001fca00078e0205 */
[----:B------:R1:W-:Y:S01]  /*0260*/  @!P0 STS [R3], R4 ;  /* 0x0000000403008388 */ /* 0x0003e20000000800 */
[----:B------:R-:W-:Y:S01]  /*0270*/  BAR.SYNC.DEFER_BLOCKING 0x0 ;  /* 0x0000000000007b1d */ /* 0x000fe20000010000 */
[----:B------:R-:W-:Y:S02]  /*0280*/  ISETP.GT.U32.AND P0, PT, R0, 0x3, PT ;  /* 0x000000030000780c */ /* 0x000fe40003f04070 */
[----:B------:R-:W-:-:S11]  /*0290*/  MOV R0, R6 ;  /* 0x0000000600007202 */ /* 0x000fd60000000f00 */
[----:B-1----:R-:W-:Y:S05]  /*02a0*/  @P0 BRA `(.L_x_28) ;  /* 0xfffffffc00d40947 */ /* 0x002fea000383ffff */
.L_x_27:
[----:B------:R-:W-:Y:S05]  /*02b0*/  @P1 EXIT ;  /* 0x000000000000194d */ /* 0x000fea0003800000 */
[----:B------:R-:W1:Y:S01]  /*02c0*/  S2UR UR5, SR_CgaCtaId ;  /* 0x00000000000579c3 */ /* 0x000e620000008800 */
[----:B------:R-:W-:-:S07]  /*02d0*/  UMOV UR4, 0x400 ;  /* 0x0000040000047882 */ /* 0x000fce0000000000 */
[----:B0-----:R-:W0:Y:S01]  /*02e0*/  LDC.64 R2, c[0x0][0x390] ;  /* 0x0000e400ff027b82 */ /* 0x001e220000000a00 */
[----:B-1----:R-:W-:-:S09]  /*02f0*/  ULEA UR4, UR5, UR4, 0x18 ;  /* 0x0000000405047291 */ /* 0x002fd2000f8ec0ff */
[----:B------:R-:W0:Y:S04]  /*0300*/  LDS R5, [UR4] ;  /* 0x00000004ff057984 */ /* 0x000e280008000800 */
[----:B0-----:R-:W-:Y:S01]  /*0310*/  REDG.E.ADD.STRONG.GPU desc[UR6][R2.64], R5 ;  /* 0x000000050200798e */ /* 0x001fe2000c12e106 */
[----:B------:R-:W-:Y:S05]  /*0320*/  EXIT ;  /* 0x000000000000794d */ /* 0x000fea0003800000 */
.L_x_29:
        /* <DEDUP_REMOVED lines=13> */
.L_x_43:


//--------------------- .text.updateWeights       --------------------------
	.section	.text.updateWeights,"ax",@progbits
	.align	128
        .global         updateWeights
        .type           updateWeights,@function
        .size           updateWeights,(.L_x_44 - updateWeights)
        .other          updateWeights,@"STO_CUDA_ENTRY STV_DEFAULT"
updateWeights:
.text.updateWeights:
        /* <DEDUP_REMOVED lines=13> */
[----:B--2---:R-:W-:-:S05]  /*00d0*/  IMAD.WIDE R4, R7, 0x8, R4 ;  /* 0x0000000807047825 */ /* 0x004fca00078e0204 */
[----:B------:R-:W3:Y:S02]  /*00e0*/  LDG.E.64 R6, desc[UR4][R4.64] ;  /* 0x0000000404067981 */ /* 0x000ee4000c1e1b00 */
[----:B---3--:R-:W-:-:S07]  /*00f0*/  DADD R6, -R2, R6 ;  /* 0x0000000002067229 */ /* 0x008fce0000000106 */
[----:B------:R-:W-:Y:S01]  /*0100*/  STG.E.64 desc[UR4][R4.64], R6 ;  /* 0x0000000604007986 */ /* 0x000fe2000c101b04 */
[----:B------:R-:W-:Y:S05]  /*0110*/  EXIT ;  /* 0x000000000000794d */ /* 0x000fea0003800000 */
.L_x_30:
        /* <DEDUP_REMOVED lines=14> */
.L_x_44:


//--------------------- .text.scaleVector         --------------------------
	.section	.text.scaleVector,"ax",@progbits
	.align	128
        .global         scaleVector
        .type           scaleVector,@function
        .size           scaleVector,(.L_x_45 - scaleVector)
        .other          scaleVector,@"STO_CUDA_ENTRY STV_DEFAULT"
scaleVector:
.text.scaleVector:
        /* <DEDUP_REMOVED lines=11> */
[----:B0-----:R-:W-:-:S05]  /*00b0*/  IMAD.WIDE R2, R5, 0x8, R2 ;  /* 0x0000000805027825 */ /* 0x001fca00078e0202 */
[----:B-1----:R-:W2:Y:S02]  /*00c0*/  LDG.E.64 R4, desc[UR4][R2.64] ;  /* 0x0000000402047981 */ /* 0x002ea4000c1e1b00 */
[----:B--2---:R-:W-:-:S07]  /*00d0*/  DMUL R4, R4, R6 ;  /* 0x0000000604047228 */ /* 0x004fce0000000000 */
[----:B------:R-:W-:Y:S01]  /*00e0*/  STG.E.64 desc[UR4][R2.64], R4 ;  /* 0x0000000402007986 */ /* 0x000fe2000c101b04 */
[----:B------:R-:W-:Y:S05]  /*00f0*/  EXIT ;  /* 0x000000000000794d */ /* 0x000fea0003800000 */
.L_x_31:
        /* <DEDUP_REMOVED lines=16> */
.L_x_45:


//--------------------- .text.vectorSub           --------------------------
	.section	.text.vectorSub,"ax",@progbits
	.align	128
        .global         vectorSub
        .type           vectorSub,@function
        .size           vectorSub,(.L_x_46 - vectorSub)
        .other          vectorSub,@"STO_CUDA_ENTRY STV_DEFAULT"
vectorSub:
.text.vectorSub:
        /* <DEDUP_REMOVED lines=10> */
[----:B------:R-:W2:Y:S08]  /*00a0*/  LDC.64 R4, c[0x0][0x388] ;  /* 0x0000e200ff047b82 */ /* 0x000eb00000000a00 */
[----:B------:R-:W3:Y:S01]  /*00b0*/  LDC.64 R8, c[0x0][0x390] ;  /* 0x0000e400ff087b82 */ /* 0x000ee20000000a00 */
[----:B0-----:R-:W-:-:S06]  /*00c0*/  IMAD.WIDE R2, R11, 0x8, R2 ;  /* 0x000000080b027825 */ /* 0x001fcc00078e0202 */
[----:B-1----:R-:W4:Y:S01]  /*00d0*/  LDG.E.64 R2, desc[UR4][R2.64] ;  /* 0x0000000402027981 */ /* 0x002f22000c1e1b00 */
[----:B--2---:R-:W-:-:S06]  /*00e0*/  IMAD.WIDE R4, R11, 0x8, R4 ;  /* 0x000000080b047825 */ /* 0x004fcc00078e0204 */
[----:B------:R-:W4:Y:S01]  /*00f0*/  LDG.E.64 R4, desc[UR4][R4.64] ;  /* 0x0000000404047981 */ /* 0x000f22000c1e1b00 */
[----:B---3--:R-:W-:Y:S01]  /*0100*/  IMAD.WIDE R8, R11, 0x8, R8 ;  /* 0x000000080b087825 */ /* 0x008fe200078e0208 */
[----:B----4-:R-:W-:-:S07]  /*0110*/  DADD R6, R2, -R4 ;  /* 0x0000000002067229 */ /* 0x010fce0000000804 */
[----:B------:R-:W-:Y:S01]  /*0120*/  STG.E.64 desc[UR4][R8.64], R6 ;  /* 0x0000000608007986 */ /* 0x000fe2000c101b04 */
[----:B------:R-:W-:Y:S05]  /*0130*/  EXIT ;  /* 0x000000000000794d */ /* 0x000fea0003800000 */
.L_x_32:
        /* <DEDUP_REMOVED lines=12> */
.L_x_46:


//--------------------- .text.matrixMulKernel     --------------------------
	.section	.text.matrixMulKernel,"ax",@progbits
	.align	128
        .global         matrixMulKernel
        .type           matrixMulKernel,@function
        .size           matrixMulKernel,(.L_x_47 - matrixMulKernel)
        .other          matrixMulKernel,@"STO_CUDA_ENTRY STV_DEFAULT"
matrixMulKernel:
.text.matrixMulKernel:
[----:B------:R-:W-:Y:S01]  /*0000*/  LDC R1, c[0x0][0x37c] ;  /* 0x0000df00ff017b82 */ /* 0x000fe20000000800 */
[----:B------:R-:W0:Y:S07]  /*0010*/  S2R R4, SR_TID.X ;  /* 0x0000000000047919 */ /* 0x000e2e0000002100 */
[----:B------:R-:W1:Y:S01]  /*0020*/  LDC R2, c[0x0][0x364] ;  /* 0x0000d900ff027b82 */ /* 0x000e620000000800 */
[----:B------:R-:W2:Y:S01]  /*0030*/  LDCU UR6, c[0x0][0x398] ;  /* 0x00007300ff0677ac */ /* 0x000ea20008000800 */
[----:B------:R-:W1:Y:S06]  /*0040*/  S2R R5, SR_TID.Y ;  /* 0x0000000000057919 */ /* 0x000e6c0000002200 */
[----:B------:R-:W0:Y:S08]  /*0050*/  S2UR UR5, SR_CTAID.X ;  /* 0x00000000000579c3 */ /* 0x000e300000002500 */
[----:B------:R-:W0:Y:S08]  /*0060*/  LDC R3, c[0x0][0x360] ;  /* 0x0000d800ff037b82 */ /* 0x000e300000000800 */
[----:B------:R-:W1:Y:S08]  /*0070*/  S2UR UR4, SR_CTAID.Y ;  /* 0x00000000000479c3 */ /* 0x000e700000002600 */
[----:B------:R-:W3:Y:S01]  /*0080*/  LDC R0, c[0x0][0x3a0] ;  /* 0x0000e800ff007b82 */ /* 0x000ee20000000800 */
[----:B0-----:R-:W-:-:S02]  /*0090*/  IMAD R3, R3, UR5, R4 ;  /* 0x0000000503037c24 */ /* 0x001fc4000f8e0204 */
[----:B-1----:R-:W-:-:S03]  /*00a0*/  IMAD R2, R2, UR4, R5 ;  /* 0x0000000402027c24 */ /* 0x002fc6000f8e0205 */
[----:B---3--:R-:W-:-:S04]  /*00b0*/  ISETP.GE.AND P0, PT, R3, R0, PT ;  /* 0x000000000300720c */ /* 0x008fc80003f06270 */
[----:B--2---:R-:W-:-:S13]  /*00c0*/  ISETP.GE.OR P0, PT, R2, UR6, P0 ;  /* 0x0000000602007c0c */ /* 0x004fda0008706670 */
[----:B------:R-:W-:Y:S05]  /*00d0*/  @P0 EXIT ;  /* 0x000000000000094d */ /* 0x000fea0003800000 */
[----:B------:R-:W0:Y:S01]  /*00e0*/  LDC R5, c[0x0][0x39c] ;  /* 0x0000e700ff057b82 */ /* 0x000e220000000800 */
[----:B------:R-:W1:Y:S01]  /*00f0*/  LDCU.64 UR4, c[0x0][0x358] ;  /* 0x00006b00ff0477ac */ /* 0x000e620008000a00 */
[----:B------:R-:W-:Y:S02]  /*0100*/  CS2R R18, SRZ ;  /* 0x0000000000127805 */ /* 0x000fe4000001ff00 */
[----:B0-----:R-:W-:-:S13]  /*0110*/  ISETP.GE.AND P0, PT, R5, 0x1, PT ;  /* 0x000000010500780c */ /* 0x001fda0003f06270 */
[----:B-1----:R-:W-:Y:S05]  /*0120*/  @!P0 BRA `(.L_x_33) ;  /* 0x0000000400e08947 */ /* 0x002fea0003800000 */
[C---:B------:R-:W-:Y:S01]  /*0130*/  ISETP.GE.U32.AND P1, PT, R5.reuse, 0x8, PT ;  /* 0x000000080500780c */ /* 0x040fe20003f26070 */
[----:B------:R-:W-:Y:S01]  /*0140*/  HFMA2 R7, -RZ, RZ, 0, 0 ;  /* 0x00000000ff077431 */ /* 0x000fe200000001ff */
[----:B------:R-:W-:Y:S01]  /*0150*/  LOP3.LUT R4, R5, 0x7, RZ, 0xc0, !PT ;  /* 0x0000000705047812 */ /* 0x000fe200078ec0ff */
[----:B------:R-:W-:Y:S01]  /*0160*/  IMAD R6, R2, R5, RZ ;  /* 0x0000000502067224 */ /* 0x000fe200078e02ff */
[----:B------:R-:W-:Y:S02]  /*0170*/  CS2R R18, SRZ ;  /* 0x0000000000127805 */ /* 0x000fe4000001ff00 */
[----:B------:R-:W-:-:S07]  /*0180*/  ISETP.NE.AND P0, PT, R4, RZ, PT ;  /* 0x000000ff0400720c */ /* 0x000fce0003f05270 */
[----:B------:R-:W-:Y:S06]  /*0190*/  @!P1 BRA `(.L_x_34) ;  /* 0x0000000000c49947 */ /* 0x000fec0003800000 */
[----:B------:R-:W0:Y:S01]  /*01a0*/  LDC.64 R8, c[0x0][0x380] ;  /* 0x0000e000ff087b82 */ /* 0x000e220000000a00 */
[----:B------:R-:W-:Y:S01]  /*01b0*/  LOP3.LUT R7, R5, 0x7ffffff8, RZ, 0xc0, !PT ;  /* 0x7ffffff805077812 */ /* 0x000fe200078ec0ff */
[----:B------:R-:W-:Y:S01]  /*01c0*/  IMAD.MOV.U32 R27, RZ, RZ, R3 ;  /* 0x000000ffff1b7224 */ /* 0x000fe200078e0003 */
[----:B------:R-:W-:-:S03]  /*01d0*/  CS2R R18, SRZ ;  /* 0x0000000000127805 */ /* 0x000fc6000001ff00 */
[----:B------:R-:W-:Y:S02]  /*01e0*/  IMAD.MOV R26, RZ, RZ, -R7 ;  /* 0x000000ffff1a7224 */ /* 0x000fe400078e0a07 */
[----:B0-----:R-:W-:-:S03]  /*01f0*/  IMAD.WIDE.U32 R8, R6, 0x8, R8 ;  /* 0x0000000806087825 */ /* 0x001fc600078e0008 */
[----:B------:R-:W-:-:S04]  /*0200*/  IADD3 R10, P1, PT, R8, 0x20, RZ ;  /* 0x00000020080a7810 */ /* 0x000fc80007f3e0ff */
[----:B------:R-:W-:-:S09]  /*0210*/  IADD3.X R11, PT, PT, RZ, R9, RZ, P1, !PT ;  /* 0x00000009ff0b7210 */ /* 0x000fd20000ffe4ff */
.L_x_35:
[----:B------:R-:W0:Y:S01]  /*0220*/  LDC.64 R22, c[0x0][0x388] ;  /* 0x0000e200ff167b82 */ /* 0x000e220000000a00 */
[----:B------:R-:W-:Y:S01]  /*0230*/  MOV R8, R10 ;  /* 0x0000000a00087202 */ /* 0x000fe20000000f00 */
[----:B------:R-:W-:-:S05]  /*0240*/  IMAD.MOV.U32 R9, RZ, RZ, R11 ;  /* 0x000000ffff097224 */ /* 0x000fca00078e000b */
[----:B------:R-:W2:Y:S04]  /*0250*/  LDG.E.64 R14, desc[UR4][R8.64+-0x20] ;  /* 0xffffe004080e7981 */ /* 0x000ea8000c1e1b00 */
[----:B------:R-:W3:Y:S01]  /*0260*/  LDG.E.64 R10, desc[UR4][R8.64+-0x18] ;  /* 0xffffe804080a7981 */ /* 0x000ee2000c1e1b00 */
[----:B0-----:R-:W-:-:S05]  /*0270*/  IMAD.WIDE R22, R27, 0x8, R22 ;  /* 0x000000081b167825 */ /* 0x001fca00078e0216 */
[----:B------:R-:W2:Y:S01]  /*0280*/  LDG.E.64 R12, desc[UR4][R22.64] ;  /* 0x00000004160c7981 */ /* 0x000ea2000c1e1b00 */
[----:B------:R-:W-:-:S05]  /*0290*/  IMAD.WIDE R28, R0, 0x8, R22 ;  /* 0x00000008001c7825 */ /* 0x000fca00078e0216 */
[----:B------:R-:W3:Y:S01]  /*02a0*/  LDG.E.64 R16, desc[UR4][R28.64] ;  /* 0x000000041c107981 */ /* 0x000ee2000c1e1b00 */
[C---:B------:R-:W-:Y:S01]  /*02b0*/  IMAD.WIDE R24, R0.reuse, 0x8, R28 ;  /* 0x0000000800187825 */ /* 0x040fe200078e021c */
[----:B--2---:R-:W-:Y:S02]  /*02c0*/  DFMA R18, R14, R12, R18 ;  /* 0x0000000c0e12722b */ /* 0x004fe40000000012 */
[----:B------:R-:W2:Y:S04]  /*02d0*/  LDG.E.64 R14, desc[UR4][R8.64+-0x10] ;  /* 0xfffff004080e7981 */ /* 0x000ea8000c1e1b00 */
[----:B------:R-:W2:Y:S01]  /*02e0*/  LDG.E.64 R12, desc[UR4][R24.64] ;  /* 0x00000004180c7981 */ /* 0x000ea2000c1e1b00 */
[----:B------:R-:W-:Y:S01]  /*02f0*/  IMAD.WIDE R20, R0, 0x8, R24 ;  /* 0x0000000800147825 */ /* 0x000fe200078e0218 */
[----:B---3--:R-:W-:-:S02]  /*0300*/  DFMA R16, R10, R16, R18 ;  /* 0x000000100a10722b */ /* 0x008fc40000000012 */
[----:B------:R-:W3:Y:S04]  /*0310*/  LDG.E.64 R10, desc[UR4][R8.64+-0x8] ;  /* 0xfffff804080a7981 */ /* 0x000ee8000c1e1b00 */
        /* <DEDUP_REMOVED lines=9> */
[----:B------:R-:W-:-:S03]  /*03b0*/  IMAD.WIDE R24, R0, 0x8, R28 ;  /* 0x0000000800187825 */ /* 0x000fc600078e021c */
[----:B------:R-:W4:Y:S01]  /*03c0*/  LDG.E.64 R22, desc[UR4][R8.64+0x18] ;  /* 0x0000180408167981 */ /* 0x000f22000c1e1b00 */
[----:B------:R-:W-:-:S06]  /*03d0*/  IMAD.WIDE R20, R0, 0x8, R24 ;  /* 0x0000000800147825 */ /* 0x000fcc00078e0218 */
[----:B------:R-:W4:Y:S01]  /*03e0*/  LDG.E.64 R20, desc[UR4][R20.64] ;  /* 0x0000000414147981 */ /* 0x000f22000c1e1b00 */
[----:B--2---:R-:W-:-:S03]  /*03f0*/  DFMA R14, R16, R14, R18 ;  /* 0x0000000e100e722b */ /* 0x004fc60000000012 */
[----:B------:R-:W2:Y:S04]  /*0400*/  LDG.E.64 R16, desc[UR4][R8.64+0x10] ;  /* 0x0000100408107981 */ /* 0x000ea8000c1e1b00 */
[----:B------:R-:W2:Y:S01]  /*0410*/  LDG.E.64 R18, desc[UR4][R24.64] ;  /* 0x0000000418127981 */ /* 0x000ea2000c1e1b00 */
[----:B------:R-:W-:Y:S01]  /*0420*/  IADD3 R26, PT, PT, R26, 0x8, RZ ;  /* 0x000000081a1a7810 */ /* 0x000fe20007ffe0ff */
[----:B---3--:R-:W-:-:S03]  /*0430*/  DFMA R10, R10, R12, R14 ;  /* 0x0000000c0a0a722b */ /* 0x008fc6000000000e */
[----:B------:R-:W-:Y:S02]  /*0440*/  ISETP.NE.AND P1, PT, R26, RZ, PT ;  /* 0x000000ff1a00720c */ /* 0x000fe40003f25270 */
[----:B------:R-:W-:-:S03]  /*0450*/  LEA R27, R0, R27, 0x3 ;  /* 0x0000001b001b7211 */ /* 0x000fc600078e18ff */
[----:B--2---:R-:W-:Y:S01]  /*0460*/  DFMA R18, R16, R18, R10 ;  /* 0x000000121012722b */ /* 0x004fe2000000000a */
[----:B------:R-:W-:-:S07]  /*0470*/  IADD3 R10, P2, PT, R8, 0x40, RZ ;  /* 0x00000040080a7810 */ /* 0x000fce0007f5e0ff */
[----:B----4-:R-:W-:Y:S01]  /*0480*/  DFMA R18, R22, R20, R18 ;  /* 0x000000141612722b */ /* 0x010fe20000000012 */
[----:B------:R-:W-:Y:S01]  /*0490*/  IMAD.X R11, RZ, RZ, R9, P2 ;  /* 0x000000ffff0b7224 */ /* 0x000fe200010e0609 */
[----:B------:R-:W-:Y:S09]  /*04a0*/  @P1 BRA `(.L_x_35) ;  /* 0xfffffffc005c1947 */ /* 0x000ff2000383ffff */
.L_x_34:
[----:B------:R-:W-:Y:S05]  /*04b0*/  @!P0 BRA `(.L_x_33) ;  /* 0x0000000000fc8947 */ /* 0x000fea0003800000 */
[----:B------:R-:W-:Y:S02]  /*04c0*/  ISETP.GE.U32.AND P1, PT, R4, 0x4, PT ;  /* 0x000000040400780c */ /* 0x000fe40003f26070 */
[----:B------:R-:W-:-:S04]  /*04d0*/  LOP3.LUT R26, R5, 0x3, RZ, 0xc0, !PT ;  /* 0x00000003051a7812 */ /* 0x000fc800078ec0ff */
[----:B------:R-:W-:-:S07]  /*04e0*/  ISETP.NE.AND P0, PT, R26, RZ, PT ;  /* 0x000000ff1a00720c */ /* 0x000fce0003f05270 */
[----:B------:R-:W-:Y:S06]  /*04f0*/  @!P1 BRA `(.L_x_36) ;  /* 0x00000000006c9947 */ /* 0x000fec0003800000 */
[----:B------:R-:W0:Y:S01]  /*0500*/  LDC.64 R24, c[0x0][0x380] ;  /* 0x0000e000ff187b82 */ /* 0x000e220000000a00 */
[----:B------:R-:W1:Y:S01]  /*0510*/  LDCU.64 UR6, c[0x0][0x380] ;  /* 0x00007000ff0677ac */ /* 0x000e620008000a00 */
[C---:B------:R-:W-:Y:S01]  /*0520*/  IMAD.IADD R9, R6.reuse, 0x1, R7 ;  /* 0x0000000106097824 */ /* 0x040fe200078e0207 */
[----:B------:R-:W-:Y:S01]  /*0530*/  IADD3 R4, P1, PT, R6, R7, RZ ;  /* 0x0000000706047210 */ /* 0x000fe20007f3e0ff */
[----:B------:R-:W-:-:S04]  /*0540*/  IMAD R13, R7, R0, R3 ;  /* 0x00000000070d7224 */ /* 0x000fc800078e0203 */
[----:B------:R-:W2:Y:S01]  /*0550*/  LDC.64 R10, c[0x0][0x388] ;  /* 0x0000e200ff0a7b82 */ /* 0x000ea20000000a00 */
[----:B0-----:R-:W-:-:S06]  /*0560*/  IMAD.WIDE.U32 R24, R9, 0x8, R24 ;  /* 0x0000000809187825 */ /* 0x001fcc00078e0018 */
[----:B------:R-:W3:Y:S01]  /*0570*/  LDG.E.64 R24, desc[UR4][R24.64] ;  /* 0x0000000418187981 */ /* 0x000ee2000c1e1b00 */
[----:B--2---:R-:W-:Y:S01]  /*0580*/  IMAD.WIDE R10, R13, 0x8, R10 ;  /* 0x000000080d0a7825 */ /* 0x004fe200078e020a */
[----:B------:R-:W-:Y:S02]  /*0590*/  IADD3.X R13, PT, PT, RZ, RZ, RZ, P1, !PT ;  /* 0x000000ffff0d7210 */ /* 0x000fe40000ffe4ff */
[----:B-1----:R-:W-:Y:S02]  /*05a0*/  LEA R28, P1, R4, UR6, 0x3 ;  /* 0x00000006041c7c11 */ /* 0x002fe4000f8218ff */
[----:B------:R-:W3:Y:S01]  /*05b0*/  LDG.E.64 R8, desc[UR4][R10.64] ;  /* 0x000000040a087981 */ /* 0x000ee2000c1e1b00 */
[----:B------:R-:W-:Y:S01]  /*05c0*/  IMAD.WIDE R14, R0, 0x8, R10 ;  /* 0x00000008000e7825 */ /* 0x000fe200078e020a */
[----:B------:R-:W-:-:S05]  /*05d0*/  LEA.HI.X R29, R4, UR7, R13, 0x3, P1 ;  /* 0x00000007041d7c11 */ /* 0x000fca00088f1c0d */
[----:B------:R-:W2:Y:S01]  /*05e0*/  LDG.E.64 R12, desc[UR4][R28.64+0x8] ;  /* 0x000008041c0c7981 */ /* 0x000ea2000c1e1b00 */
[----:B------:R-:W-:-:S03]  /*05f0*/  IMAD.WIDE R20, R0, 0x8, R14 ;  /* 0x0000000800147825 */ /* 0x000fc600078e020e */
[----:B------:R-:W2:Y:S04]  /*0600*/  LDG.E.64 R10, desc[UR4][R14.64] ;  /* 0x000000040e0a7981 */ /* 0x000ea8000c1e1b00 */
[----:B------:R-:W4:Y:S01]  /*0610*/  LDG.E.64 R16, desc[UR4][R20.64] ;  /* 0x0000000414107981 */ /* 0x000f22000c1e1b00 */
[----:B------:R-:W-:-:S03]  /*0620*/  IMAD.WIDE R22, R0, 0x8, R20 ;  /* 0x0000000800167825 */ /* 0x000fc600078e0214 */
[----:B------:R-:W4:Y:S04]  /*0630*/  LDG.E.64 R14, desc[UR4][R28.64+0x10] ;  /* 0x000010041c0e7981 */ /* 0x000f28000c1e1b00 */
[----:B------:R-:W5:Y:S04]  /*0640*/  LDG.E.64 R20, desc[UR4][R28.64+0x18] ;  /* 0x000018041c147981 */ /* 0x000f68000c1e1b00 */
[----:B------:R-:W5:Y:S01]  /*0650*/  LDG.E.64 R22, desc[UR4][R22.64] ;  /* 0x0000000416167981 */ /* 0x000f62000c1e1b00 */
[----:B------:R-:W-:Y:S01]  /*0660*/  VIADD R7, R7, 0x4 ;  /* 0x0000000407077836 */ /* 0x000fe20000000000 */
[----:B---3--:R-:W-:-:S08]  /*0670*/  DFMA R8, R24, R8, R18 ;  /* 0x000000081808722b */ /* 0x008fd00000000012 */
[----:B--2---:R-:W-:-:S08]  /*0680*/  DFMA R8, R12, R10, R8 ;  /* 0x0000000a0c08722b */ /* 0x004fd00000000008 */
[----:B----4-:R-:W-:-:S08]  /*0690*/  DFMA R8, R14, R16, R8 ;  /* 0x000000100e08722b */ /* 0x010fd00000000008 */
[----:B-----5:R-:W-:-:S11]  /*06a0*/  DFMA R18, R20, R22, R8 ;  /* 0x000000161412722b */ /* 0x020fd60000000008 */
.L_x_36:
[----:B------:R-:W-:Y:S05]  /*06b0*/  @!P0 BRA `(.L_x_33) ;  /* 0x00000000007c8947 */ /* 0x000fea0003800000 */
[----:B------:R-:W-:Y:S01]  /*06c0*/  ISETP.NE.AND P1, PT, R26, 0x1, PT ;  /* 0x000000011a00780c */ /* 0x000fe20003f25270 */
[----:B------:R-:W0:Y:S01]  /*06d0*/  LDC.64 R10, c[0x0][0x380] ;  /* 0x0000e000ff0a7b82 */ /* 0x000e220000000a00 */
[----:B------:R-:W-:-:S04]  /*06e0*/  LOP3.LUT R14, R5, 0x1, RZ, 0xc0, !PT ;  /* 0x00000001050e7812 */ /* 0x000fc800078ec0ff */
[----:B------:R-:W-:-:S03]  /*06f0*/  ISETP.NE.U32.AND P0, PT, R14, 0x1, PT ;  /* 0x000000010e00780c */ /* 0x000fc60003f05070 */
[----:B------:R-:W1:Y:S04]  /*0700*/  LDC.64 R20, c[0x0][0x388] ;  /* 0x0000e200ff147b82 */ /* 0x000e680000000a00 */
[CC--:B------:R-:W-:Y:S01]  /*0710*/  @P1 IADD3 R15, PT, PT, R6.reuse, R7.reuse, RZ ;  /* 0x00000007060f1210 */ /* 0x0c0fe20007ffe0ff */
[C---:B------:R-:W-:Y:S01]  /*0720*/  @P1 IMAD R17, R7.reuse, R0, R3 ;  /* 0x0000000007111224 */ /* 0x040fe200078e0203 */
[----:B------:R-:W-:Y:S01]  /*0730*/  @P1 IADD3 R16, P2, PT, R6, R7, RZ ;  /* 0x0000000706101210 */ /* 0x000fe20007f5e0ff */
[----:B------:R-:W-:Y:S01]  /*0740*/  @P1 VIADD R7, R7, 0x2 ;  /* 0x0000000207071836 */ /* 0x000fe20000000000 */
[----:B------:R-:W2:Y:S08]  /*0750*/  @P1 LDC.64 R8, c[0x0][0x380] ;  /* 0x0000e000ff081b82 */ /* 0x000eb00000000a00 */
[----:B------:R-:W3:Y:S01]  /*0760*/  LDC.64 R12, c[0x0][0x380] ;  /* 0x0000e000ff0c7b82 */ /* 0x000ee20000000a00 */
[----:B0-----:R-:W-:-:S06]  /*0770*/  @P1 IMAD.WIDE.U32 R14, R15, 0x8, R10 ;  /* 0x000000080f0e1825 */ /* 0x001fcc00078e000a */
[----:B------:R-:W4:Y:S01]  /*0780*/  @P1 LDG.E.64 R14, desc[UR4][R14.64] ;  /* 0x000000040e0e1981 */ /* 0x000f22000c1e1b00 */
[----:B------:R-:W0:Y:S01]  /*0790*/  LDC.64 R4, c[0x0][0x388] ;  /* 0x0000e200ff047b82 */ /* 0x000e220000000a00 */
[----:B-1----:R-:W-:Y:S01]  /*07a0*/  @P1 IMAD.WIDE R20, R17, 0x8, R20 ;  /* 0x0000000811141825 */ /* 0x002fe200078e0214 */
[----:B------:R-:W-:-:S04]  /*07b0*/  @P1 IADD3.X R17, PT, PT, RZ, RZ, RZ, P2, !PT ;  /* 0x000000ffff111210 */ /* 0x000fc800017fe4ff */
[----:B------:R-:W4:Y:S01]  /*07c0*/  @P1 LDG.E.64 R10, desc[UR4][R20.64] ;  /* 0x00000004140a1981 */ /* 0x000f22000c1e1b00 */
[----:B--2---:R-:W-:Y:S01]  /*07d0*/  @P1 LEA R8, P2, R16, R8, 0x3 ;  /* 0x0000000810081211 */ /* 0x004fe200078418ff */
[----:B------:R-:W-:-:S03]  /*07e0*/  @P1 IMAD.WIDE R22, R0, 0x8, R20 ;  /* 0x0000000800161825 */ /* 0x000fc600078e0214 */
[----:B------:R-:W-:Y:S01]  /*07f0*/  @P1 LEA.HI.X R9, R16, R9, R17, 0x3, P2 ;  /* 0x0000000910091211 */ /* 0x000fe200010f1c11 */
[----:B------:R-:W-:Y:S01]  /*0800*/  @!P0 IMAD R25, R7, R0, R3 ;  /* 0x0000000007198224 */ /* 0x000fe200078e0203 */
[----:B------:R-:W-:Y:S02]  /*0810*/  @!P0 IADD3 R17, PT, PT, R6, R7, RZ ;  /* 0x0000000706118210 */ /* 0x000fe40007ffe0ff */
[----:B------:R-:W2:Y:S04]  /*0820*/  @P1 LDG.E.64 R6, desc[UR4][R22.64] ;  /* 0x0000000416061981 */ /* 0x000ea8000c1e1b00 */
[----:B------:R-:W2:Y:S01]  /*0830*/  @P1 LDG.E.64 R8, desc[UR4][R8.64+0x8] ;  /* 0x0000080408081981 */ /* 0x000ea2000c1e1b00 */
[----:B---3--:R-:W-:-:S04]  /*0840*/  @!P0 IMAD.WIDE.U32 R12, R17, 0x8, R12 ;  /* 0x00000008110c8825 */ /* 0x008fc800078e000c */
[----:B0-----:R-:W-:Y:S02]  /*0850*/  @!P0 IMAD.WIDE R4, R25, 0x8, R4 ;  /* 0x0000000819048825 */ /* 0x001fe400078e0204 */
[----:B------:R-:W3:Y:S04]  /*0860*/  @!P0 LDG.E.64 R12, desc[UR4][R12.64] ;  /* 0x000000040c0c8981 */ /* 0x000ee8000c1e1b00 */
[----:B------:R-:W3:Y:S01]  /*0870*/  @!P0 LDG.E.64 R4, desc[UR4][R4.64] ;  /* 0x0000000404048981 */ /* 0x000ee2000c1e1b00 */
[----:B----4-:R-:W-:-:S08]  /*0880*/  @P1 DFMA R10, R14, R10, R18 ;  /* 0x0000000a0e0a122b */ /* 0x010fd00000000012 */
[----:B--2---:R-:W-:-:S08]  /*0890*/  @P1 DFMA R18, R8, R6, R10 ;  /* 0x000000060812122b */ /* 0x004fd0000000000a */
[----:B---3--:R-:W-:-:S11]  /*08a0*/  @!P0 DFMA R18, R12, R4, R18 ;  /* 0x000000040c12822b */ /* 0x008fd60000000012 */
.L_x_33:
[----:B------:R-:W0:Y:S01]  /*08b0*/  LDC.64 R4, c[0x0][0x390] ;  /* 0x0000e400ff047b82 */ /* 0x000e220000000a00 */
[----:B------:R-:W-:-:S04]  /*08c0*/  IMAD R3, R2, R0, R3 ;  /* 0x0000000002037224 */ /* 0x000fc800078e0203 */
[----:B0-----:R-:W-:-:S05]  /*08d0*/  IMAD.WIDE R2, R3, 0x8, R4 ;  /* 0x0000000803027825 */ /* 0x001fca00078e0204 */
[----:B------:R-:W-:Y:S01]  /*08e0*/  STG.E.64 desc[UR4][R2.64], R18 ;  /* 0x0000001202007986 */ /* 0x000fe2000c101b04 */
[----:B------:R-:W-:Y:S05]  /*08f0*/  EXIT ;  /* 0x000000000000794d */ /* 0x000fea0003800000 */
.L_x_37:
        /* <DEDUP_REMOVED lines=16> */
.L_x_47:


//--------------------- .nv.shared.reserved.0     --------------------------
	.section	.nv.shared.reserved.0,"aw",@nobits
	.weak		__nv_reservedSMEM_offset_0_alias
	.size		__nv_reservedSMEM_offset_0_alias, 0, 64
	.other		__nv_reservedSMEM_offset_0_alias,@"STO_CUDA_RESERVED_SHARED STV_DEFAULT"
__nv_reservedSMEM_offset_0_alias:
	.zero		0
	.zero		64


//--------------------- .nv.shared.accuracyKernel --------------------------
	.section	.nv.shared.accuracyKernel,"aw",@nobits
	.sectionflags	@""
	.align	4
.nv.shared.accuracyKernel:
	.zero		2048


//--------------------- .nv.constant0.thresholdKernel --------------------------
	.section	.nv.constant0.thresholdKernel,"a",@progbits
	.sectionflags	@""
	.align	4
.nv.constant0.thresholdKernel:
	.zero		916


//--------------------- .nv.constant0.sigmoidKernel --------------------------
	.section	.nv.constant0.sigmoidKernel,"a",@progbits
	.sectionflags	@""
	.align	4
.nv.constant0.sigmoidKernel:
	.zero		916


//--------------------- .nv.constant0.gemvRowMajor --------------------------
	.section	.nv.constant0.gemvRowMajor,"a",@progbits
	.sectionflags	@""
	.align	4
.nv.constant0.gemvRowMajor:
	.zero		928


//--------------------- .nv.constant0.accuracyKernel --------------------------
	.section	.nv.constant0.accuracyKernel,"a",@progbits
	.sectionflags	@""
	.align	4
.nv.constant0.accuracyKernel:
	.zero		924


//--------------------- .nv.constant0.updateWeights --------------------------
	.section	.nv.constant0.updateWeights,"a",@progbits
	.sectionflags	@""
	.align	4
.nv.constant0.updateWeights:
	.zero		916


//--------------------- .nv.constant0.scaleVector --------------------------
	.section	.nv.constant0.scaleVector,"a",@progbits
	.sectionflags	@""
	.align	4
.nv.constant0.scaleVector:
	.zero		916


//--------------------- .nv.constant0.vectorSub   --------------------------
	.section	.nv.constant0.vectorSub,"a",@progbits
	.sectionflags	@""
	.align	4
.nv.constant0.vectorSub:
	.zero		924


//--------------------- .nv.constant0.matrixMulKernel --------------------------
	.section	.nv.constant0.matrixMulKernel,"a",@progbits
	.sectionflags	@""
	.align	4
.nv.constant0.matrixMulKernel:
	.zero		932


//--------------------- SYMBOLS --------------------------

	.type		.nv.reservedSmem.offset0,@object
	.size		.nv.reservedSmem.offset0,0x4
	.type		.nv.reservedSmem.cap,@object
	.size		.nv.reservedSmem.cap,0x4
